//
// Generated by NVIDIA NVVM Compiler
//
// Compiler Build ID: CL-36424714
// Cuda compilation tools, release 13.0, V13.0.88
// Based on NVVM 20.0.0
//

.version 9.0
.target sm_100
.address_size 64

	// .globl	_ZN8pygpukit3ops2nn26flash_attention_f32_kernelEPKfS3_S3_Pfiiiiifi
// _ZZN8pygpukit3ops2nn26flash_attention_f32_kernelEPKfS3_S3_PfiiiiifiE10shared_max has been demoted
// _ZZN8pygpukit3ops2nn26flash_attention_f32_kernelEPKfS3_S3_PfiiiiifiE14block_tile_max has been demoted
// _ZZN8pygpukit3ops2nn26flash_attention_f32_kernelEPKfS3_S3_PfiiiiifiE10shared_sum has been demoted
// _ZZN8pygpukit3ops2nn26flash_attention_f32_kernelEPKfS3_S3_PfiiiiifiE14block_tile_sum has been demoted
// _ZZN8pygpukit3ops2nn26flash_attention_f16_kernelEPK6__halfS4_S4_PS2_iiiiifiE10shared_max has been demoted
// _ZZN8pygpukit3ops2nn26flash_attention_f16_kernelEPK6__halfS4_S4_PS2_iiiiifiE14block_tile_max has been demoted
// _ZZN8pygpukit3ops2nn26flash_attention_f16_kernelEPK6__halfS4_S4_PS2_iiiiifiE10shared_sum has been demoted
// _ZZN8pygpukit3ops2nn26flash_attention_f16_kernelEPK6__halfS4_S4_PS2_iiiiifiE14block_tile_sum has been demoted
// _ZZN8pygpukit3ops2nn27flash_attention_bf16_kernelEPK13__nv_bfloat16S4_S4_PS2_iiiiifiE10shared_max has been demoted
// _ZZN8pygpukit3ops2nn27flash_attention_bf16_kernelEPK13__nv_bfloat16S4_S4_PS2_iiiiifiE14block_tile_max has been demoted
// _ZZN8pygpukit3ops2nn27flash_attention_bf16_kernelEPK13__nv_bfloat16S4_S4_PS2_iiiiifiE10shared_sum has been demoted
// _ZZN8pygpukit3ops2nn27flash_attention_bf16_kernelEPK13__nv_bfloat16S4_S4_PS2_iiiiifiE14block_tile_sum has been demoted
.extern .shared .align 16 .b8 _ZN8pygpukit3ops2nn4smemE[];

.visible .entry _ZN8pygpukit3ops2nn26flash_attention_f32_kernelEPKfS3_S3_Pfiiiiifi(
	.param .u64 .ptr .align 1 _ZN8pygpukit3ops2nn26flash_attention_f32_kernelEPKfS3_S3_Pfiiiiifi_param_0,
	.param .u64 .ptr .align 1 _ZN8pygpukit3ops2nn26flash_attention_f32_kernelEPKfS3_S3_Pfiiiiifi_param_1,
	.param .u64 .ptr .align 1 _ZN8pygpukit3ops2nn26flash_attention_f32_kernelEPKfS3_S3_Pfiiiiifi_param_2,
	.param .u64 .ptr .align 1 _ZN8pygpukit3ops2nn26flash_attention_f32_kernelEPKfS3_S3_Pfiiiiifi_param_3,
	.param .u32 _ZN8pygpukit3ops2nn26flash_attention_f32_kernelEPKfS3_S3_Pfiiiiifi_param_4,
	.param .u32 _ZN8pygpukit3ops2nn26flash_attention_f32_kernelEPKfS3_S3_Pfiiiiifi_param_5,
	.param .u32 _ZN8pygpukit3ops2nn26flash_attention_f32_kernelEPKfS3_S3_Pfiiiiifi_param_6,
	.param .u32 _ZN8pygpukit3ops2nn26flash_attention_f32_kernelEPKfS3_S3_Pfiiiiifi_param_7,
	.param .u32 _ZN8pygpukit3ops2nn26flash_attention_f32_kernelEPKfS3_S3_Pfiiiiifi_param_8,
	.param .f32 _ZN8pygpukit3ops2nn26flash_attention_f32_kernelEPKfS3_S3_Pfiiiiifi_param_9,
	.param .u32 _ZN8pygpukit3ops2nn26flash_attention_f32_kernelEPKfS3_S3_Pfiiiiifi_param_10
)
{
	.local .align 16 .b8 	__local_depot0[512];
	.reg .b64 	%SP;
	.reg .b64 	%SPL;
	.reg .pred 	%p<80>;
	.reg .b32 	%r<281>;
	.reg .b32 	%f<251>;
	.reg .b64 	%rd<43>;
	// demoted variable
	.shared .align 4 .b8 _ZZN8pygpukit3ops2nn26flash_attention_f32_kernelEPKfS3_S3_PfiiiiifiE10shared_max[128];
	// demoted variable
	.shared .align 4 .f32 _ZZN8pygpukit3ops2nn26flash_attention_f32_kernelEPKfS3_S3_PfiiiiifiE14block_tile_max;
	// demoted variable
	.shared .align 4 .b8 _ZZN8pygpukit3ops2nn26flash_attention_f32_kernelEPKfS3_S3_PfiiiiifiE10shared_sum[128];
	// demoted variable
	.shared .align 4 .f32 _ZZN8pygpukit3ops2nn26flash_attention_f32_kernelEPKfS3_S3_PfiiiiifiE14block_tile_sum;
	mov.u64 	%SPL, __local_depot0;
	ld.param.u64 	%rd8, [_ZN8pygpukit3ops2nn26flash_attention_f32_kernelEPKfS3_S3_Pfiiiiifi_param_0];
	ld.param.u64 	%rd9, [_ZN8pygpukit3ops2nn26flash_attention_f32_kernelEPKfS3_S3_Pfiiiiifi_param_1];
	ld.param.u64 	%rd10, [_ZN8pygpukit3ops2nn26flash_attention_f32_kernelEPKfS3_S3_Pfiiiiifi_param_2];
	ld.param.u64 	%rd11, [_ZN8pygpukit3ops2nn26flash_attention_f32_kernelEPKfS3_S3_Pfiiiiifi_param_3];
	ld.param.u32 	%r86, [_ZN8pygpukit3ops2nn26flash_attention_f32_kernelEPKfS3_S3_Pfiiiiifi_param_4];
	ld.param.u32 	%r81, [_ZN8pygpukit3ops2nn26flash_attention_f32_kernelEPKfS3_S3_Pfiiiiifi_param_5];
	ld.param.u32 	%r82, [_ZN8pygpukit3ops2nn26flash_attention_f32_kernelEPKfS3_S3_Pfiiiiifi_param_6];
	ld.param.u32 	%r83, [_ZN8pygpukit3ops2nn26flash_attention_f32_kernelEPKfS3_S3_Pfiiiiifi_param_7];
	ld.param.u32 	%r84, [_ZN8pygpukit3ops2nn26flash_attention_f32_kernelEPKfS3_S3_Pfiiiiifi_param_8];
	ld.param.f32 	%f48, [_ZN8pygpukit3ops2nn26flash_attention_f32_kernelEPKfS3_S3_Pfiiiiifi_param_9];
	ld.param.u32 	%r85, [_ZN8pygpukit3ops2nn26flash_attention_f32_kernelEPKfS3_S3_Pfiiiiifi_param_10];
	add.u64 	%rd1, %SPL, 0;
	mov.u32 	%r1, %ctaid.x;
	mov.u32 	%r2, %ctaid.y;
	setp.ge.s32 	%p2, %r1, %r86;
	setp.ge.s32 	%p3, %r2, %r81;
	or.pred  	%p4, %p2, %p3;
	@%p4 bra 	$L__BB0_80;
	mul.lo.s32 	%r87, %r81, %r1;
	mul.lo.s32 	%r88, %r87, %r84;
	cvt.s64.s32 	%rd13, %r88;
	mul.lo.s32 	%r89, %r84, %r2;
	cvt.s64.s32 	%rd14, %r89;
	add.s64 	%rd2, %rd13, %rd14;
	mul.lo.s32 	%r90, %r83, %r1;
	mul.lo.s32 	%r91, %r90, %r84;
	cvt.s64.s32 	%rd3, %r91;
	add.s32 	%r92, %r2, %r85;
	add.s32 	%r93, %r92, 1;
	min.s32 	%r3, %r93, %r82;
	mov.u32 	%r280, %tid.x;
	setp.ge.s32 	%p5, %r280, %r84;
	@%p5 bra 	$L__BB0_4;
	mov.u32 	%r5, %ntid.x;
	cvta.to.global.u64 	%rd4, %rd8;
	mov.u32 	%r256, %r280;
$L__BB0_3:
	cvt.s64.s32 	%rd15, %r256;
	add.s64 	%rd16, %rd2, %rd15;
	shl.b64 	%rd17, %rd16, 2;
	add.s64 	%rd18, %rd4, %rd17;
	ld.global.nc.f32 	%f49, [%rd18];
	shl.b32 	%r94, %r256, 2;
	mov.u32 	%r95, _ZN8pygpukit3ops2nn4smemE;
	add.s32 	%r96, %r95, %r94;
	st.shared.f32 	[%r96], %f49;
	add.s32 	%r256, %r256, %r5;
	setp.lt.s32 	%p6, %r256, %r84;
	@%p6 bra 	$L__BB0_3;
$L__BB0_4:
	bar.sync 	0;
	setp.lt.s32 	%p7, %r84, 1;
	@%p7 bra 	$L__BB0_17;
	add.s32 	%r98, %r84, -1;
	min.u32 	%r99, %r98, 127;
	add.s32 	%r8, %r99, 1;
	and.b32  	%r9, %r8, 15;
	setp.lt.u32 	%p8, %r98, 15;
	mov.b32 	%r259, 0;
	@%p8 bra 	$L__BB0_8;
	and.b32  	%r259, %r8, 240;
	mov.b32 	%r257, 0;
$L__BB0_7:
	.pragma "nounroll";
	mul.wide.u32 	%rd19, %r257, 4;
	add.s64 	%rd20, %rd1, %rd19;
	mov.f32 	%f50, 0f00000000;
	st.local.v4.f32 	[%rd20], {%f50, %f50, %f50, %f50};
	st.local.v4.f32 	[%rd20+16], {%f50, %f50, %f50, %f50};
	st.local.v4.f32 	[%rd20+32], {%f50, %f50, %f50, %f50};
	st.local.v4.f32 	[%rd20+48], {%f50, %f50, %f50, %f50};
	add.s32 	%r257, %r257, 16;
	setp.ne.s32 	%p9, %r257, %r259;
	@%p9 bra 	$L__BB0_7;
$L__BB0_8:
	setp.eq.s32 	%p10, %r9, 0;
	@%p10 bra 	$L__BB0_17;
	and.b32  	%r14, %r8, 7;
	setp.lt.u32 	%p11, %r9, 8;
	@%p11 bra 	$L__BB0_11;
	mul.wide.u32 	%rd21, %r259, 4;
	add.s64 	%rd22, %rd1, %rd21;
	mov.b32 	%r101, 0;
	st.local.u32 	[%rd22], %r101;
	st.local.u32 	[%rd22+4], %r101;
	st.local.u32 	[%rd22+8], %r101;
	st.local.u32 	[%rd22+12], %r101;
	st.local.u32 	[%rd22+16], %r101;
	st.local.u32 	[%rd22+20], %r101;
	st.local.u32 	[%rd22+24], %r101;
	st.local.u32 	[%rd22+28], %r101;
	add.s32 	%r259, %r259, 8;
$L__BB0_11:
	setp.eq.s32 	%p12, %r14, 0;
	@%p12 bra 	$L__BB0_17;
	and.b32  	%r17, %r8, 3;
	setp.lt.u32 	%p13, %r14, 4;
	@%p13 bra 	$L__BB0_14;
	mul.wide.u32 	%rd23, %r259, 4;
	add.s64 	%rd24, %rd1, %rd23;
	mov.b32 	%r102, 0;
	st.local.u32 	[%rd24], %r102;
	st.local.u32 	[%rd24+4], %r102;
	st.local.u32 	[%rd24+8], %r102;
	st.local.u32 	[%rd24+12], %r102;
	add.s32 	%r259, %r259, 4;
$L__BB0_14:
	setp.eq.s32 	%p14, %r17, 0;
	@%p14 bra 	$L__BB0_17;
	mov.b32 	%r262, 0;
$L__BB0_16:
	.pragma "nounroll";
	mul.wide.u32 	%rd25, %r259, 4;
	add.s64 	%rd26, %rd1, %rd25;
	mov.b32 	%r104, 0;
	st.local.u32 	[%rd26], %r104;
	add.s32 	%r259, %r259, 1;
	add.s32 	%r262, %r262, 1;
	setp.ne.s32 	%p15, %r262, %r17;
	@%p15 bra 	$L__BB0_16;
$L__BB0_17:
	setp.lt.s32 	%p16, %r3, 1;
	mov.f32 	%f250, 0f00000000;
	@%p16 bra 	$L__BB0_77;
	shl.b32 	%r106, %r84, 2;
	mov.u32 	%r107, _ZN8pygpukit3ops2nn4smemE;
	add.s32 	%r24, %r107, %r106;
	shl.b32 	%r108, %r84, 7;
	add.s32 	%r25, %r24, %r108;
	add.s32 	%r26, %r25, %r108;
	mov.u32 	%r27, %ntid.x;
	and.b32  	%r28, %r280, 31;
	add.s32 	%r109, %r27, 31;
	shr.u32 	%r29, %r109, 5;
	add.s32 	%r30, %r84, -1;
	and.b32  	%r31, %r84, 7;
	and.b32  	%r32, %r84, 3;
	mul.f32 	%f1, %f48, 0f00000000;
	and.b32  	%r33, %r84, 2147483640;
	and.b32  	%r34, %r84, 1;
	neg.s32 	%r35, %r33;
	cvta.to.global.u64 	%rd5, %rd10;
	cvta.to.global.u64 	%rd6, %rd9;
	mov.f32 	%f226, 0fFF800000;
	mov.f32 	%f250, 0f00000000;
	mov.b32 	%r263, 0;
$L__BB0_19:
	shl.b32 	%r37, %r263, 5;
	add.s32 	%r110, %r37, 32;
	min.s32 	%r38, %r3, %r110;
	and.b32  	%r39, %r38, 7;
	sub.s32 	%r40, %r38, %r37;
	mul.lo.s32 	%r41, %r40, %r84;
	setp.ge.s32 	%p17, %r280, %r41;
	@%p17 bra 	$L__BB0_24;
	mov.u32 	%r264, %r280;
$L__BB0_21:
	div.s32 	%r111, %r264, %r84;
	mul.lo.s32 	%r112, %r111, %r84;
	sub.s32 	%r113, %r264, %r112;
	add.s32 	%r114, %r37, %r111;
	mad.lo.s32 	%r115, %r114, %r84, %r113;
	cvt.s64.s32 	%rd27, %r115;
	add.s64 	%rd28, %rd27, %rd3;
	shl.b64 	%rd29, %rd28, 2;
	add.s64 	%rd30, %rd6, %rd29;
	ld.global.nc.f32 	%f54, [%rd30];
	shl.b32 	%r116, %r264, 2;
	add.s32 	%r117, %r24, %r116;
	st.shared.f32 	[%r117], %f54;
	add.s32 	%r264, %r264, %r27;
	setp.lt.s32 	%p18, %r264, %r41;
	@%p18 bra 	$L__BB0_21;
	mov.u32 	%r265, %r280;
$L__BB0_23:
	div.s32 	%r118, %r265, %r84;
	mul.lo.s32 	%r119, %r118, %r84;
	sub.s32 	%r120, %r265, %r119;
	add.s32 	%r121, %r37, %r118;
	mad.lo.s32 	%r122, %r121, %r84, %r120;
	cvt.s64.s32 	%rd31, %r122;
	add.s64 	%rd32, %rd31, %rd3;
	shl.b64 	%rd33, %rd32, 2;
	add.s64 	%rd34, %rd5, %rd33;
	ld.global.nc.f32 	%f55, [%rd34];
	shl.b32 	%r123, %r265, 2;
	add.s32 	%r124, %r25, %r123;
	st.shared.f32 	[%r124], %f55;
	add.s32 	%r265, %r265, %r27;
	setp.lt.s32 	%p19, %r265, %r41;
	@%p19 bra 	$L__BB0_23;
$L__BB0_24:
	bar.sync 	0;
	setp.ge.s32 	%p20, %r280, %r40;
	@%p20 bra 	$L__BB0_40;
	setp.gt.s32 	%p21, %r84, 0;
	mov.u32 	%r272, %r280;
	@%p21 bra 	$L__BB0_26;
	bra.uni 	$L__BB0_39;
$L__BB0_26:
	mov.u32 	%r266, %r280;
$L__BB0_27:
	setp.lt.u32 	%p23, %r30, 7;
	mul.lo.s32 	%r47, %r266, %r84;
	mov.f32 	%f234, 0f00000000;
	mov.b32 	%r270, 0;
	@%p23 bra 	$L__BB0_30;
	shl.b32 	%r129, %r266, 2;
	add.s32 	%r130, %r129, 4;
	mul.lo.s32 	%r48, %r84, %r130;
	mov.u32 	%r131, _ZN8pygpukit3ops2nn4smemE;
	add.s32 	%r267, %r131, 16;
	mov.f32 	%f234, 0f00000000;
	mov.u32 	%r268, %r35;
$L__BB0_29:
	.pragma "nounroll";
	ld.shared.v4.f32 	{%f59, %f60, %f61, %f62}, [%r267+-16];
	add.s32 	%r132, %r267, %r48;
	ld.shared.f32 	%f63, [%r132+-16];
	fma.rn.f32 	%f64, %f59, %f63, %f234;
	ld.shared.f32 	%f65, [%r132+-12];
	fma.rn.f32 	%f66, %f60, %f65, %f64;
	ld.shared.f32 	%f67, [%r132+-8];
	fma.rn.f32 	%f68, %f61, %f67, %f66;
	ld.shared.f32 	%f69, [%r132+-4];
	fma.rn.f32 	%f70, %f62, %f69, %f68;
	ld.shared.v4.f32 	{%f71, %f72, %f73, %f74}, [%r267];
	ld.shared.f32 	%f75, [%r132];
	fma.rn.f32 	%f76, %f71, %f75, %f70;
	ld.shared.f32 	%f77, [%r132+4];
	fma.rn.f32 	%f78, %f72, %f77, %f76;
	ld.shared.f32 	%f79, [%r132+8];
	fma.rn.f32 	%f80, %f73, %f79, %f78;
	ld.shared.f32 	%f81, [%r132+12];
	fma.rn.f32 	%f234, %f74, %f81, %f80;
	add.s32 	%r268, %r268, 8;
	add.s32 	%r267, %r267, 32;
	setp.ne.s32 	%p24, %r268, 0;
	mov.u32 	%r270, %r33;
	@%p24 bra 	$L__BB0_29;
$L__BB0_30:
	setp.eq.s32 	%p25, %r31, 0;
	@%p25 bra 	$L__BB0_38;
	add.s32 	%r133, %r31, -1;
	setp.lt.u32 	%p26, %r133, 3;
	@%p26 bra 	$L__BB0_33;
	shl.b32 	%r134, %r270, 2;
	mov.u32 	%r135, _ZN8pygpukit3ops2nn4smemE;
	add.s32 	%r136, %r135, %r134;
	ld.shared.f32 	%f83, [%r136];
	add.s32 	%r137, %r270, %r47;
	shl.b32 	%r138, %r137, 2;
	add.s32 	%r139, %r24, %r138;
	ld.shared.f32 	%f84, [%r139];
	fma.rn.f32 	%f85, %f83, %f84, %f234;
	ld.shared.f32 	%f86, [%r136+4];
	ld.shared.f32 	%f87, [%r139+4];
	fma.rn.f32 	%f88, %f86, %f87, %f85;
	ld.shared.f32 	%f89, [%r136+8];
	ld.shared.f32 	%f90, [%r139+8];
	fma.rn.f32 	%f91, %f89, %f90, %f88;
	ld.shared.f32 	%f92, [%r136+12];
	ld.shared.f32 	%f93, [%r139+12];
	fma.rn.f32 	%f234, %f92, %f93, %f91;
	add.s32 	%r270, %r270, 4;
$L__BB0_33:
	setp.eq.s32 	%p27, %r32, 0;
	@%p27 bra 	$L__BB0_38;
	setp.eq.s32 	%p28, %r32, 1;
	@%p28 bra 	$L__BB0_36;
	shl.b32 	%r140, %r270, 2;
	mov.u32 	%r141, _ZN8pygpukit3ops2nn4smemE;
	add.s32 	%r142, %r141, %r140;
	ld.shared.f32 	%f95, [%r142];
	add.s32 	%r143, %r270, %r47;
	shl.b32 	%r144, %r143, 2;
	add.s32 	%r145, %r24, %r144;
	ld.shared.f32 	%f96, [%r145];
	fma.rn.f32 	%f97, %f95, %f96, %f234;
	ld.shared.f32 	%f98, [%r142+4];
	ld.shared.f32 	%f99, [%r145+4];
	fma.rn.f32 	%f234, %f98, %f99, %f97;
	add.s32 	%r270, %r270, 2;
$L__BB0_36:
	setp.eq.s32 	%p29, %r34, 0;
	@%p29 bra 	$L__BB0_38;
	shl.b32 	%r146, %r270, 2;
	mov.u32 	%r147, _ZN8pygpukit3ops2nn4smemE;
	add.s32 	%r148, %r147, %r146;
	ld.shared.f32 	%f100, [%r148];
	add.s32 	%r149, %r270, %r47;
	shl.b32 	%r150, %r149, 2;
	add.s32 	%r151, %r24, %r150;
	ld.shared.f32 	%f101, [%r151];
	fma.rn.f32 	%f234, %f100, %f101, %f234;
$L__BB0_38:
	mul.f32 	%f102, %f48, %f234;
	shl.b32 	%r152, %r266, 2;
	add.s32 	%r153, %r26, %r152;
	st.shared.f32 	[%r153], %f102;
	add.s32 	%r266, %r266, %r27;
	setp.lt.s32 	%p30, %r266, %r40;
	@%p30 bra 	$L__BB0_27;
	bra.uni 	$L__BB0_40;
$L__BB0_39:
	shl.b32 	%r125, %r272, 2;
	add.s32 	%r126, %r26, %r125;
	st.shared.f32 	[%r126], %f1;
	add.s32 	%r272, %r272, %r27;
	setp.lt.s32 	%p22, %r272, %r40;
	@%p22 bra 	$L__BB0_39;
$L__BB0_40:
	bar.sync 	0;
	mov.f32 	%f236, 0fFF800000;
	@%p20 bra 	$L__BB0_43;
	mov.f32 	%f236, 0fFF800000;
	mov.u32 	%r273, %r280;
$L__BB0_42:
	shl.b32 	%r154, %r273, 2;
	add.s32 	%r155, %r26, %r154;
	ld.shared.f32 	%f105, [%r155];
	max.f32 	%f236, %f236, %f105;
	add.s32 	%r273, %r273, %r27;
	setp.lt.s32 	%p32, %r273, %r40;
	@%p32 bra 	$L__BB0_42;
$L__BB0_43:
	setp.ne.s32 	%p33, %r28, 0;
	mov.b32 	%r156, %f236;
	shfl.sync.down.b32	%r157|%p34, %r156, 16, 31, -1;
	mov.b32 	%f106, %r157;
	max.f32 	%f107, %f236, %f106;
	mov.b32 	%r158, %f107;
	shfl.sync.down.b32	%r159|%p35, %r158, 8, 31, -1;
	mov.b32 	%f108, %r159;
	max.f32 	%f109, %f107, %f108;
	mov.b32 	%r160, %f109;
	shfl.sync.down.b32	%r161|%p36, %r160, 4, 31, -1;
	mov.b32 	%f110, %r161;
	max.f32 	%f111, %f109, %f110;
	mov.b32 	%r162, %f111;
	shfl.sync.down.b32	%r163|%p37, %r162, 2, 31, -1;
	mov.b32 	%f112, %r163;
	max.f32 	%f113, %f111, %f112;
	mov.b32 	%r164, %f113;
	shfl.sync.down.b32	%r165|%p38, %r164, 1, 31, -1;
	mov.b32 	%f114, %r165;
	max.f32 	%f19, %f113, %f114;
	@%p33 bra 	$L__BB0_45;
	shr.u32 	%r166, %r280, 3;
	and.b32  	%r167, %r166, 124;
	mov.u32 	%r168, _ZZN8pygpukit3ops2nn26flash_attention_f32_kernelEPKfS3_S3_PfiiiiifiE10shared_max;
	add.s32 	%r169, %r168, %r167;
	st.shared.f32 	[%r169], %f19;
$L__BB0_45:
	setp.gt.u32 	%p40, %r280, 31;
	bar.sync 	0;
	mov.pred 	%p79, 0;
	@%p40 bra 	$L__BB0_50;
	setp.ge.u32 	%p41, %r280, %r29;
	mov.f32 	%f237, 0fFF800000;
	@%p41 bra 	$L__BB0_48;
	shl.b32 	%r170, %r280, 2;
	mov.u32 	%r171, _ZZN8pygpukit3ops2nn26flash_attention_f32_kernelEPKfS3_S3_PfiiiiifiE10shared_max;
	add.s32 	%r172, %r171, %r170;
	ld.shared.f32 	%f237, [%r172];
$L__BB0_48:
	setp.ne.s32 	%p43, %r280, 0;
	mov.b32 	%r173, %f237;
	shfl.sync.down.b32	%r174|%p44, %r173, 16, 31, -1;
	mov.b32 	%f116, %r174;
	max.f32 	%f117, %f237, %f116;
	mov.b32 	%r175, %f117;
	shfl.sync.down.b32	%r176|%p45, %r175, 8, 31, -1;
	mov.b32 	%f118, %r176;
	max.f32 	%f119, %f117, %f118;
	mov.b32 	%r177, %f119;
	shfl.sync.down.b32	%r178|%p46, %r177, 4, 31, -1;
	mov.b32 	%f120, %r178;
	max.f32 	%f121, %f119, %f120;
	mov.b32 	%r179, %f121;
	shfl.sync.down.b32	%r180|%p47, %r179, 2, 31, -1;
	mov.b32 	%f122, %r180;
	max.f32 	%f123, %f121, %f122;
	mov.b32 	%r181, %f123;
	shfl.sync.down.b32	%r182|%p48, %r181, 1, 31, -1;
	mov.b32 	%f124, %r182;
	max.f32 	%f22, %f123, %f124;
	@%p43 bra 	$L__BB0_50;
	st.shared.f32 	[_ZZN8pygpukit3ops2nn26flash_attention_f32_kernelEPKfS3_S3_PfiiiiifiE14block_tile_max], %f22;
	mov.pred 	%p79, -1;
$L__BB0_50:
	setp.ge.s32 	%p50, %r280, %r40;
	bar.sync 	0;
	ld.shared.f32 	%f126, [_ZZN8pygpukit3ops2nn26flash_attention_f32_kernelEPKfS3_S3_PfiiiiifiE14block_tile_max];
	max.f32 	%f23, %f226, %f126;
	sub.f32 	%f127, %f226, %f23;
	fma.rn.f32 	%f128, %f127, 0f3BBB989D, 0f3F000000;
	cvt.sat.f32.f32 	%f129, %f128;
	mov.f32 	%f130, 0f4B400001;
	mov.f32 	%f131, 0f437C0000;
	fma.rm.f32 	%f132, %f129, %f131, %f130;
	add.f32 	%f133, %f132, 0fCB40007F;
	neg.f32 	%f134, %f133;
	fma.rn.f32 	%f135, %f127, 0f3FB8AA3B, %f134;
	fma.rn.f32 	%f136, %f127, 0f32A57060, %f135;
	mov.b32 	%r183, %f132;
	shl.b32 	%r184, %r183, 23;
	mov.b32 	%f137, %r184;
	ex2.approx.ftz.f32 	%f138, %f136;
	mul.f32 	%f24, %f138, %f137;
	mov.f32 	%f239, 0f00000000;
	@%p50 bra 	$L__BB0_53;
	mov.f32 	%f239, 0f00000000;
	mov.u32 	%r274, %r280;
$L__BB0_52:
	shl.b32 	%r185, %r274, 2;
	add.s32 	%r186, %r26, %r185;
	ld.shared.f32 	%f140, [%r186];
	sub.f32 	%f141, %f140, %f23;
	fma.rn.f32 	%f142, %f141, 0f3BBB989D, 0f3F000000;
	cvt.sat.f32.f32 	%f143, %f142;
	mov.f32 	%f144, 0f4B400001;
	mov.f32 	%f145, 0f437C0000;
	fma.rm.f32 	%f146, %f143, %f145, %f144;
	add.f32 	%f147, %f146, 0fCB40007F;
	neg.f32 	%f148, %f147;
	fma.rn.f32 	%f149, %f141, 0f3FB8AA3B, %f148;
	fma.rn.f32 	%f150, %f141, 0f32A57060, %f149;
	mov.b32 	%r187, %f146;
	shl.b32 	%r188, %r187, 23;
	mov.b32 	%f151, %r188;
	ex2.approx.ftz.f32 	%f152, %f150;
	mul.f32 	%f153, %f152, %f151;
	st.shared.f32 	[%r186], %f153;
	add.f32 	%f239, %f239, %f153;
	add.s32 	%r274, %r274, %r27;
	setp.lt.s32 	%p51, %r274, %r40;
	@%p51 bra 	$L__BB0_52;
$L__BB0_53:
	setp.ne.s32 	%p52, %r28, 0;
	mov.b32 	%r189, %f239;
	shfl.sync.down.b32	%r190|%p53, %r189, 16, 31, -1;
	mov.b32 	%f154, %r190;
	add.f32 	%f155, %f239, %f154;
	mov.b32 	%r191, %f155;
	shfl.sync.down.b32	%r192|%p54, %r191, 8, 31, -1;
	mov.b32 	%f156, %r192;
	add.f32 	%f157, %f155, %f156;
	mov.b32 	%r193, %f157;
	shfl.sync.down.b32	%r194|%p55, %r193, 4, 31, -1;
	mov.b32 	%f158, %r194;
	add.f32 	%f159, %f157, %f158;
	mov.b32 	%r195, %f159;
	shfl.sync.down.b32	%r196|%p56, %r195, 2, 31, -1;
	mov.b32 	%f160, %r196;
	add.f32 	%f161, %f159, %f160;
	mov.b32 	%r197, %f161;
	shfl.sync.down.b32	%r198|%p57, %r197, 1, 31, -1;
	mov.b32 	%f162, %r198;
	add.f32 	%f241, %f161, %f162;
	@%p52 bra 	$L__BB0_55;
	shr.u32 	%r199, %r280, 3;
	and.b32  	%r200, %r199, 124;
	mov.u32 	%r201, _ZZN8pygpukit3ops2nn26flash_attention_f32_kernelEPKfS3_S3_PfiiiiifiE10shared_sum;
	add.s32 	%r202, %r201, %r200;
	st.shared.f32 	[%r202], %f241;
$L__BB0_55:
	setp.gt.u32 	%p58, %r280, 31;
	bar.sync 	0;
	@%p58 bra 	$L__BB0_59;
	setp.ge.u32 	%p59, %r280, %r29;
	mov.f32 	%f240, 0f00000000;
	@%p59 bra 	$L__BB0_58;
	shl.b32 	%r203, %r280, 2;
	mov.u32 	%r204, _ZZN8pygpukit3ops2nn26flash_attention_f32_kernelEPKfS3_S3_PfiiiiifiE10shared_sum;
	add.s32 	%r205, %r204, %r203;
	ld.shared.f32 	%f240, [%r205];
$L__BB0_58:
	mov.b32 	%r206, %f240;
	shfl.sync.down.b32	%r207|%p60, %r206, 16, 31, -1;
	mov.b32 	%f164, %r207;
	add.f32 	%f165, %f240, %f164;
	mov.b32 	%r208, %f165;
	shfl.sync.down.b32	%r209|%p61, %r208, 8, 31, -1;
	mov.b32 	%f166, %r209;
	add.f32 	%f167, %f165, %f166;
	mov.b32 	%r210, %f167;
	shfl.sync.down.b32	%r211|%p62, %r210, 4, 31, -1;
	mov.b32 	%f168, %r211;
	add.f32 	%f169, %f167, %f168;
	mov.b32 	%r212, %f169;
	shfl.sync.down.b32	%r213|%p63, %r212, 2, 31, -1;
	mov.b32 	%f170, %r213;
	add.f32 	%f171, %f169, %f170;
	mov.b32 	%r214, %f171;
	shfl.sync.down.b32	%r215|%p64, %r214, 1, 31, -1;
	mov.b32 	%f172, %r215;
	add.f32 	%f241, %f171, %f172;
$L__BB0_59:
	not.pred 	%p65, %p79;
	@%p65 bra 	$L__BB0_61;
	st.shared.f32 	[_ZZN8pygpukit3ops2nn26flash_attention_f32_kernelEPKfS3_S3_PfiiiiifiE14block_tile_sum], %f241;
$L__BB0_61:
	setp.ge.s32 	%p66, %r280, %r84;
	bar.sync 	0;
	ld.shared.f32 	%f173, [_ZZN8pygpukit3ops2nn26flash_attention_f32_kernelEPKfS3_S3_PfiiiiifiE14block_tile_sum];
	fma.rn.f32 	%f250, %f250, %f24, %f173;
	bar.sync 	0;
	@%p66 bra 	$L__BB0_76;
	sub.s32 	%r65, %r40, %r39;
	and.b32  	%r66, %r38, 1;
	and.b32  	%r67, %r38, 3;
	mov.u32 	%r275, %r280;
$L__BB0_63:
	setp.lt.s32 	%p67, %r40, 1;
	mov.f32 	%f249, 0f00000000;
	@%p67 bra 	$L__BB0_75;
	add.s32 	%r217, %r40, -1;
	setp.lt.u32 	%p68, %r217, 7;
	mov.f32 	%f249, 0f00000000;
	mov.b32 	%r278, 0;
	@%p68 bra 	$L__BB0_67;
	mov.f32 	%f249, 0f00000000;
	mov.b32 	%r276, 0;
$L__BB0_66:
	.pragma "nounroll";
	shl.b32 	%r219, %r276, 2;
	add.s32 	%r220, %r26, %r219;
	ld.shared.f32 	%f178, [%r220];
	mad.lo.s32 	%r221, %r276, %r84, %r275;
	shl.b32 	%r222, %r221, 2;
	add.s32 	%r223, %r25, %r222;
	ld.shared.f32 	%f179, [%r223];
	fma.rn.f32 	%f180, %f178, %f179, %f249;
	ld.shared.f32 	%f181, [%r220+4];
	shl.b32 	%r224, %r84, 2;
	add.s32 	%r225, %r223, %r224;
	ld.shared.f32 	%f182, [%r225];
	fma.rn.f32 	%f183, %f181, %f182, %f180;
	ld.shared.f32 	%f184, [%r220+8];
	add.s32 	%r226, %r225, %r224;
	ld.shared.f32 	%f185, [%r226];
	fma.rn.f32 	%f186, %f184, %f185, %f183;
	ld.shared.f32 	%f187, [%r220+12];
	add.s32 	%r227, %r226, %r224;
	ld.shared.f32 	%f188, [%r227];
	fma.rn.f32 	%f189, %f187, %f188, %f186;
	ld.shared.f32 	%f190, [%r220+16];
	add.s32 	%r228, %r227, %r224;
	ld.shared.f32 	%f191, [%r228];
	fma.rn.f32 	%f192, %f190, %f191, %f189;
	ld.shared.f32 	%f193, [%r220+20];
	add.s32 	%r229, %r228, %r224;
	ld.shared.f32 	%f194, [%r229];
	fma.rn.f32 	%f195, %f193, %f194, %f192;
	ld.shared.f32 	%f196, [%r220+24];
	add.s32 	%r230, %r229, %r224;
	ld.shared.f32 	%f197, [%r230];
	fma.rn.f32 	%f198, %f196, %f197, %f195;
	ld.shared.f32 	%f199, [%r220+28];
	add.s32 	%r231, %r230, %r224;
	ld.shared.f32 	%f200, [%r231];
	fma.rn.f32 	%f249, %f199, %f200, %f198;
	add.s32 	%r276, %r276, 8;
	setp.ne.s32 	%p69, %r276, %r65;
	mov.u32 	%r278, %r65;
	@%p69 bra 	$L__BB0_66;
$L__BB0_67:
	setp.eq.s32 	%p70, %r39, 0;
	@%p70 bra 	$L__BB0_75;
	add.s32 	%r232, %r39, -1;
	setp.lt.u32 	%p71, %r232, 3;
	@%p71 bra 	$L__BB0_70;
	shl.b32 	%r233, %r278, 2;
	add.s32 	%r234, %r26, %r233;
	ld.shared.f32 	%f202, [%r234];
	mad.lo.s32 	%r235, %r278, %r84, %r275;
	shl.b32 	%r236, %r235, 2;
	add.s32 	%r237, %r25, %r236;
	ld.shared.f32 	%f203, [%r237];
	fma.rn.f32 	%f204, %f202, %f203, %f249;
	ld.shared.f32 	%f205, [%r234+4];
	shl.b32 	%r238, %r84, 2;
	add.s32 	%r239, %r237, %r238;
	ld.shared.f32 	%f206, [%r239];
	fma.rn.f32 	%f207, %f205, %f206, %f204;
	ld.shared.f32 	%f208, [%r234+8];
	add.s32 	%r240, %r239, %r238;
	ld.shared.f32 	%f209, [%r240];
	fma.rn.f32 	%f210, %f208, %f209, %f207;
	ld.shared.f32 	%f211, [%r234+12];
	add.s32 	%r241, %r240, %r238;
	ld.shared.f32 	%f212, [%r241];
	fma.rn.f32 	%f249, %f211, %f212, %f210;
	add.s32 	%r278, %r278, 4;
$L__BB0_70:
	setp.eq.s32 	%p72, %r67, 0;
	@%p72 bra 	$L__BB0_75;
	setp.eq.s32 	%p73, %r67, 1;
	@%p73 bra 	$L__BB0_73;
	shl.b32 	%r242, %r278, 2;
	add.s32 	%r243, %r26, %r242;
	ld.shared.f32 	%f214, [%r243];
	mad.lo.s32 	%r244, %r278, %r84, %r275;
	shl.b32 	%r245, %r244, 2;
	add.s32 	%r246, %r25, %r245;
	ld.shared.f32 	%f215, [%r246];
	fma.rn.f32 	%f216, %f214, %f215, %f249;
	ld.shared.f32 	%f217, [%r243+4];
	shl.b32 	%r247, %r84, 2;
	add.s32 	%r248, %r246, %r247;
	ld.shared.f32 	%f218, [%r248];
	fma.rn.f32 	%f249, %f217, %f218, %f216;
	add.s32 	%r278, %r278, 2;
$L__BB0_73:
	setp.eq.s32 	%p74, %r66, 0;
	@%p74 bra 	$L__BB0_75;
	shl.b32 	%r249, %r278, 2;
	add.s32 	%r250, %r26, %r249;
	ld.shared.f32 	%f219, [%r250];
	mad.lo.s32 	%r251, %r278, %r84, %r275;
	shl.b32 	%r252, %r251, 2;
	add.s32 	%r253, %r25, %r252;
	ld.shared.f32 	%f220, [%r253];
	fma.rn.f32 	%f249, %f219, %f220, %f249;
$L__BB0_75:
	mul.wide.s32 	%rd35, %r275, 4;
	add.s64 	%rd36, %rd1, %rd35;
	ld.local.f32 	%f221, [%rd36];
	fma.rn.f32 	%f222, %f24, %f221, %f249;
	st.local.f32 	[%rd36], %f222;
	add.s32 	%r275, %r275, %r27;
	setp.lt.s32 	%p75, %r275, %r84;
	@%p75 bra 	$L__BB0_63;
$L__BB0_76:
	bar.sync 	0;
	add.s32 	%r263, %r263, 1;
	add.s32 	%r254, %r3, 31;
	shr.u32 	%r255, %r254, 5;
	setp.ne.s32 	%p76, %r263, %r255;
	mov.f32 	%f226, %f23;
	@%p76 bra 	$L__BB0_19;
$L__BB0_77:
	setp.ge.s32 	%p77, %r280, %r84;
	@%p77 bra 	$L__BB0_80;
	mov.u32 	%r78, %ntid.x;
	cvta.to.global.u64 	%rd7, %rd11;
	rcp.rn.f32 	%f47, %f250;
$L__BB0_79:
	cvt.s64.s32 	%rd37, %r280;
	mul.wide.s32 	%rd38, %r280, 4;
	add.s64 	%rd39, %rd1, %rd38;
	ld.local.f32 	%f223, [%rd39];
	mul.f32 	%f224, %f47, %f223;
	add.s64 	%rd40, %rd2, %rd37;
	shl.b64 	%rd41, %rd40, 2;
	add.s64 	%rd42, %rd7, %rd41;
	st.global.f32 	[%rd42], %f224;
	add.s32 	%r280, %r280, %r78;
	setp.lt.s32 	%p78, %r280, %r84;
	@%p78 bra 	$L__BB0_79;
$L__BB0_80:
	ret;

}
	// .globl	_ZN8pygpukit3ops2nn26flash_attention_f16_kernelEPK6__halfS4_S4_PS2_iiiiifi
.visible .entry _ZN8pygpukit3ops2nn26flash_attention_f16_kernelEPK6__halfS4_S4_PS2_iiiiifi(
	.param .u64 .ptr .align 1 _ZN8pygpukit3ops2nn26flash_attention_f16_kernelEPK6__halfS4_S4_PS2_iiiiifi_param_0,
	.param .u64 .ptr .align 1 _ZN8pygpukit3ops2nn26flash_attention_f16_kernelEPK6__halfS4_S4_PS2_iiiiifi_param_1,
	.param .u64 .ptr .align 1 _ZN8pygpukit3ops2nn26flash_attention_f16_kernelEPK6__halfS4_S4_PS2_iiiiifi_param_2,
	.param .u64 .ptr .align 1 _ZN8pygpukit3ops2nn26flash_attention_f16_kernelEPK6__halfS4_S4_PS2_iiiiifi_param_3,
	.param .u32 _ZN8pygpukit3ops2nn26flash_attention_f16_kernelEPK6__halfS4_S4_PS2_iiiiifi_param_4,
	.param .u32 _ZN8pygpukit3ops2nn26flash_attention_f16_kernelEPK6__halfS4_S4_PS2_iiiiifi_param_5,
	.param .u32 _ZN8pygpukit3ops2nn26flash_attention_f16_kernelEPK6__halfS4_S4_PS2_iiiiifi_param_6,
	.param .u32 _ZN8pygpukit3ops2nn26flash_attention_f16_kernelEPK6__halfS4_S4_PS2_iiiiifi_param_7,
	.param .u32 _ZN8pygpukit3ops2nn26flash_attention_f16_kernelEPK6__halfS4_S4_PS2_iiiiifi_param_8,
	.param .f32 _ZN8pygpukit3ops2nn26flash_attention_f16_kernelEPK6__halfS4_S4_PS2_iiiiifi_param_9,
	.param .u32 _ZN8pygpukit3ops2nn26flash_attention_f16_kernelEPK6__halfS4_S4_PS2_iiiiifi_param_10
)
{
	.local .align 16 .b8 	__local_depot1[512];
	.reg .b64 	%SP;
	.reg .b64 	%SPL;
	.reg .pred 	%p<80>;
	.reg .b16 	%rs<5>;
	.reg .b32 	%r<281>;
	.reg .b32 	%f<251>;
	.reg .b64 	%rd<43>;
	// demoted variable
	.shared .align 4 .b8 _ZZN8pygpukit3ops2nn26flash_attention_f16_kernelEPK6__halfS4_S4_PS2_iiiiifiE10shared_max[128];
	// demoted variable
	.shared .align 4 .f32 _ZZN8pygpukit3ops2nn26flash_attention_f16_kernelEPK6__halfS4_S4_PS2_iiiiifiE14block_tile_max;
	// demoted variable
	.shared .align 4 .b8 _ZZN8pygpukit3ops2nn26flash_attention_f16_kernelEPK6__halfS4_S4_PS2_iiiiifiE10shared_sum[128];
	// demoted variable
	.shared .align 4 .f32 _ZZN8pygpukit3ops2nn26flash_attention_f16_kernelEPK6__halfS4_S4_PS2_iiiiifiE14block_tile_sum;
	mov.u64 	%SPL, __local_depot1;
	ld.param.u64 	%rd8, [_ZN8pygpukit3ops2nn26flash_attention_f16_kernelEPK6__halfS4_S4_PS2_iiiiifi_param_0];
	ld.param.u64 	%rd9, [_ZN8pygpukit3ops2nn26flash_attention_f16_kernelEPK6__halfS4_S4_PS2_iiiiifi_param_1];
	ld.param.u64 	%rd10, [_ZN8pygpukit3ops2nn26flash_attention_f16_kernelEPK6__halfS4_S4_PS2_iiiiifi_param_2];
	ld.param.u64 	%rd11, [_ZN8pygpukit3ops2nn26flash_attention_f16_kernelEPK6__halfS4_S4_PS2_iiiiifi_param_3];
	ld.param.u32 	%r86, [_ZN8pygpukit3ops2nn26flash_attention_f16_kernelEPK6__halfS4_S4_PS2_iiiiifi_param_4];
	ld.param.u32 	%r81, [_ZN8pygpukit3ops2nn26flash_attention_f16_kernelEPK6__halfS4_S4_PS2_iiiiifi_param_5];
	ld.param.u32 	%r82, [_ZN8pygpukit3ops2nn26flash_attention_f16_kernelEPK6__halfS4_S4_PS2_iiiiifi_param_6];
	ld.param.u32 	%r83, [_ZN8pygpukit3ops2nn26flash_attention_f16_kernelEPK6__halfS4_S4_PS2_iiiiifi_param_7];
	ld.param.u32 	%r84, [_ZN8pygpukit3ops2nn26flash_attention_f16_kernelEPK6__halfS4_S4_PS2_iiiiifi_param_8];
	ld.param.f32 	%f48, [_ZN8pygpukit3ops2nn26flash_attention_f16_kernelEPK6__halfS4_S4_PS2_iiiiifi_param_9];
	ld.param.u32 	%r85, [_ZN8pygpukit3ops2nn26flash_attention_f16_kernelEPK6__halfS4_S4_PS2_iiiiifi_param_10];
	add.u64 	%rd1, %SPL, 0;
	mov.u32 	%r1, %ctaid.x;
	mov.u32 	%r2, %ctaid.y;
	setp.ge.s32 	%p2, %r1, %r86;
	setp.ge.s32 	%p3, %r2, %r81;
	or.pred  	%p4, %p2, %p3;
	@%p4 bra 	$L__BB1_80;
	mul.lo.s32 	%r87, %r81, %r1;
	mul.lo.s32 	%r88, %r87, %r84;
	cvt.s64.s32 	%rd13, %r88;
	mul.lo.s32 	%r89, %r84, %r2;
	cvt.s64.s32 	%rd14, %r89;
	add.s64 	%rd2, %rd13, %rd14;
	mul.lo.s32 	%r90, %r83, %r1;
	mul.lo.s32 	%r91, %r90, %r84;
	cvt.s64.s32 	%rd3, %r91;
	add.s32 	%r92, %r2, %r85;
	add.s32 	%r93, %r92, 1;
	min.s32 	%r3, %r93, %r82;
	mov.u32 	%r280, %tid.x;
	setp.ge.s32 	%p5, %r280, %r84;
	@%p5 bra 	$L__BB1_4;
	mov.u32 	%r5, %ntid.x;
	cvta.to.global.u64 	%rd4, %rd8;
	mov.u32 	%r256, %r280;
$L__BB1_3:
	cvt.s64.s32 	%rd15, %r256;
	add.s64 	%rd16, %rd2, %rd15;
	shl.b64 	%rd17, %rd16, 1;
	add.s64 	%rd18, %rd4, %rd17;
	ld.global.nc.u16 	%rs1, [%rd18];
	// begin inline asm
	{  cvt.f32.f16 %f49, %rs1;}

	// end inline asm
	shl.b32 	%r94, %r256, 2;
	mov.u32 	%r95, _ZN8pygpukit3ops2nn4smemE;
	add.s32 	%r96, %r95, %r94;
	st.shared.f32 	[%r96], %f49;
	add.s32 	%r256, %r256, %r5;
	setp.lt.s32 	%p6, %r256, %r84;
	@%p6 bra 	$L__BB1_3;
$L__BB1_4:
	bar.sync 	0;
	setp.lt.s32 	%p7, %r84, 1;
	@%p7 bra 	$L__BB1_17;
	add.s32 	%r98, %r84, -1;
	min.u32 	%r99, %r98, 127;
	add.s32 	%r8, %r99, 1;
	and.b32  	%r9, %r8, 15;
	setp.lt.u32 	%p8, %r98, 15;
	mov.b32 	%r259, 0;
	@%p8 bra 	$L__BB1_8;
	and.b32  	%r259, %r8, 240;
	mov.b32 	%r257, 0;
$L__BB1_7:
	.pragma "nounroll";
	mul.wide.u32 	%rd19, %r257, 4;
	add.s64 	%rd20, %rd1, %rd19;
	mov.f32 	%f50, 0f00000000;
	st.local.v4.f32 	[%rd20], {%f50, %f50, %f50, %f50};
	st.local.v4.f32 	[%rd20+16], {%f50, %f50, %f50, %f50};
	st.local.v4.f32 	[%rd20+32], {%f50, %f50, %f50, %f50};
	st.local.v4.f32 	[%rd20+48], {%f50, %f50, %f50, %f50};
	add.s32 	%r257, %r257, 16;
	setp.ne.s32 	%p9, %r257, %r259;
	@%p9 bra 	$L__BB1_7;
$L__BB1_8:
	setp.eq.s32 	%p10, %r9, 0;
	@%p10 bra 	$L__BB1_17;
	and.b32  	%r14, %r8, 7;
	setp.lt.u32 	%p11, %r9, 8;
	@%p11 bra 	$L__BB1_11;
	mul.wide.u32 	%rd21, %r259, 4;
	add.s64 	%rd22, %rd1, %rd21;
	mov.b32 	%r101, 0;
	st.local.u32 	[%rd22], %r101;
	st.local.u32 	[%rd22+4], %r101;
	st.local.u32 	[%rd22+8], %r101;
	st.local.u32 	[%rd22+12], %r101;
	st.local.u32 	[%rd22+16], %r101;
	st.local.u32 	[%rd22+20], %r101;
	st.local.u32 	[%rd22+24], %r101;
	st.local.u32 	[%rd22+28], %r101;
	add.s32 	%r259, %r259, 8;
$L__BB1_11:
	setp.eq.s32 	%p12, %r14, 0;
	@%p12 bra 	$L__BB1_17;
	and.b32  	%r17, %r8, 3;
	setp.lt.u32 	%p13, %r14, 4;
	@%p13 bra 	$L__BB1_14;
	mul.wide.u32 	%rd23, %r259, 4;
	add.s64 	%rd24, %rd1, %rd23;
	mov.b32 	%r102, 0;
	st.local.u32 	[%rd24], %r102;
	st.local.u32 	[%rd24+4], %r102;
	st.local.u32 	[%rd24+8], %r102;
	st.local.u32 	[%rd24+12], %r102;
	add.s32 	%r259, %r259, 4;
$L__BB1_14:
	setp.eq.s32 	%p14, %r17, 0;
	@%p14 bra 	$L__BB1_17;
	mov.b32 	%r262, 0;
$L__BB1_16:
	.pragma "nounroll";
	mul.wide.u32 	%rd25, %r259, 4;
	add.s64 	%rd26, %rd1, %rd25;
	mov.b32 	%r104, 0;
	st.local.u32 	[%rd26], %r104;
	add.s32 	%r259, %r259, 1;
	add.s32 	%r262, %r262, 1;
	setp.ne.s32 	%p15, %r262, %r17;
	@%p15 bra 	$L__BB1_16;
$L__BB1_17:
	setp.lt.s32 	%p16, %r3, 1;
	mov.f32 	%f250, 0f00000000;
	@%p16 bra 	$L__BB1_77;
	shl.b32 	%r106, %r84, 2;
	mov.u32 	%r107, _ZN8pygpukit3ops2nn4smemE;
	add.s32 	%r24, %r107, %r106;
	shl.b32 	%r108, %r84, 7;
	add.s32 	%r25, %r24, %r108;
	add.s32 	%r26, %r25, %r108;
	mov.u32 	%r27, %ntid.x;
	and.b32  	%r28, %r280, 31;
	add.s32 	%r109, %r27, 31;
	shr.u32 	%r29, %r109, 5;
	add.s32 	%r30, %r84, -1;
	and.b32  	%r31, %r84, 7;
	and.b32  	%r32, %r84, 3;
	mul.f32 	%f1, %f48, 0f00000000;
	and.b32  	%r33, %r84, 2147483640;
	and.b32  	%r34, %r84, 1;
	neg.s32 	%r35, %r33;
	cvta.to.global.u64 	%rd5, %rd10;
	cvta.to.global.u64 	%rd6, %rd9;
	mov.f32 	%f226, 0fFF800000;
	mov.f32 	%f250, 0f00000000;
	mov.b32 	%r263, 0;
$L__BB1_19:
	shl.b32 	%r37, %r263, 5;
	add.s32 	%r110, %r37, 32;
	min.s32 	%r38, %r3, %r110;
	and.b32  	%r39, %r38, 7;
	sub.s32 	%r40, %r38, %r37;
	mul.lo.s32 	%r41, %r40, %r84;
	setp.ge.s32 	%p17, %r280, %r41;
	@%p17 bra 	$L__BB1_24;
	mov.u32 	%r264, %r280;
$L__BB1_21:
	div.s32 	%r111, %r264, %r84;
	mul.lo.s32 	%r112, %r111, %r84;
	sub.s32 	%r113, %r264, %r112;
	add.s32 	%r114, %r37, %r111;
	mad.lo.s32 	%r115, %r114, %r84, %r113;
	cvt.s64.s32 	%rd27, %r115;
	add.s64 	%rd28, %rd27, %rd3;
	shl.b64 	%rd29, %rd28, 1;
	add.s64 	%rd30, %rd6, %rd29;
	ld.global.nc.u16 	%rs2, [%rd30];
	// begin inline asm
	{  cvt.f32.f16 %f54, %rs2;}

	// end inline asm
	shl.b32 	%r116, %r264, 2;
	add.s32 	%r117, %r24, %r116;
	st.shared.f32 	[%r117], %f54;
	add.s32 	%r264, %r264, %r27;
	setp.lt.s32 	%p18, %r264, %r41;
	@%p18 bra 	$L__BB1_21;
	mov.u32 	%r265, %r280;
$L__BB1_23:
	div.s32 	%r118, %r265, %r84;
	mul.lo.s32 	%r119, %r118, %r84;
	sub.s32 	%r120, %r265, %r119;
	add.s32 	%r121, %r37, %r118;
	mad.lo.s32 	%r122, %r121, %r84, %r120;
	cvt.s64.s32 	%rd31, %r122;
	add.s64 	%rd32, %rd31, %rd3;
	shl.b64 	%rd33, %rd32, 1;
	add.s64 	%rd34, %rd5, %rd33;
	ld.global.nc.u16 	%rs3, [%rd34];
	// begin inline asm
	{  cvt.f32.f16 %f55, %rs3;}

	// end inline asm
	shl.b32 	%r123, %r265, 2;
	add.s32 	%r124, %r25, %r123;
	st.shared.f32 	[%r124], %f55;
	add.s32 	%r265, %r265, %r27;
	setp.lt.s32 	%p19, %r265, %r41;
	@%p19 bra 	$L__BB1_23;
$L__BB1_24:
	bar.sync 	0;
	setp.ge.s32 	%p20, %r280, %r40;
	@%p20 bra 	$L__BB1_40;
	setp.gt.s32 	%p21, %r84, 0;
	mov.u32 	%r272, %r280;
	@%p21 bra 	$L__BB1_26;
	bra.uni 	$L__BB1_39;
$L__BB1_26:
	mov.u32 	%r266, %r280;
$L__BB1_27:
	setp.lt.u32 	%p23, %r30, 7;
	mul.lo.s32 	%r47, %r266, %r84;
	mov.f32 	%f234, 0f00000000;
	mov.b32 	%r270, 0;
	@%p23 bra 	$L__BB1_30;
	shl.b32 	%r129, %r266, 2;
	add.s32 	%r130, %r129, 4;
	mul.lo.s32 	%r48, %r84, %r130;
	mov.u32 	%r131, _ZN8pygpukit3ops2nn4smemE;
	add.s32 	%r267, %r131, 16;
	mov.f32 	%f234, 0f00000000;
	mov.u32 	%r268, %r35;
$L__BB1_29:
	.pragma "nounroll";
	ld.shared.v4.f32 	{%f59, %f60, %f61, %f62}, [%r267+-16];
	add.s32 	%r132, %r267, %r48;
	ld.shared.f32 	%f63, [%r132+-16];
	fma.rn.f32 	%f64, %f59, %f63, %f234;
	ld.shared.f32 	%f65, [%r132+-12];
	fma.rn.f32 	%f66, %f60, %f65, %f64;
	ld.shared.f32 	%f67, [%r132+-8];
	fma.rn.f32 	%f68, %f61, %f67, %f66;
	ld.shared.f32 	%f69, [%r132+-4];
	fma.rn.f32 	%f70, %f62, %f69, %f68;
	ld.shared.v4.f32 	{%f71, %f72, %f73, %f74}, [%r267];
	ld.shared.f32 	%f75, [%r132];
	fma.rn.f32 	%f76, %f71, %f75, %f70;
	ld.shared.f32 	%f77, [%r132+4];
	fma.rn.f32 	%f78, %f72, %f77, %f76;
	ld.shared.f32 	%f79, [%r132+8];
	fma.rn.f32 	%f80, %f73, %f79, %f78;
	ld.shared.f32 	%f81, [%r132+12];
	fma.rn.f32 	%f234, %f74, %f81, %f80;
	add.s32 	%r268, %r268, 8;
	add.s32 	%r267, %r267, 32;
	setp.ne.s32 	%p24, %r268, 0;
	mov.u32 	%r270, %r33;
	@%p24 bra 	$L__BB1_29;
$L__BB1_30:
	setp.eq.s32 	%p25, %r31, 0;
	@%p25 bra 	$L__BB1_38;
	add.s32 	%r133, %r31, -1;
	setp.lt.u32 	%p26, %r133, 3;
	@%p26 bra 	$L__BB1_33;
	shl.b32 	%r134, %r270, 2;
	mov.u32 	%r135, _ZN8pygpukit3ops2nn4smemE;
	add.s32 	%r136, %r135, %r134;
	ld.shared.f32 	%f83, [%r136];
	add.s32 	%r137, %r270, %r47;
	shl.b32 	%r138, %r137, 2;
	add.s32 	%r139, %r24, %r138;
	ld.shared.f32 	%f84, [%r139];
	fma.rn.f32 	%f85, %f83, %f84, %f234;
	ld.shared.f32 	%f86, [%r136+4];
	ld.shared.f32 	%f87, [%r139+4];
	fma.rn.f32 	%f88, %f86, %f87, %f85;
	ld.shared.f32 	%f89, [%r136+8];
	ld.shared.f32 	%f90, [%r139+8];
	fma.rn.f32 	%f91, %f89, %f90, %f88;
	ld.shared.f32 	%f92, [%r136+12];
	ld.shared.f32 	%f93, [%r139+12];
	fma.rn.f32 	%f234, %f92, %f93, %f91;
	add.s32 	%r270, %r270, 4;
$L__BB1_33:
	setp.eq.s32 	%p27, %r32, 0;
	@%p27 bra 	$L__BB1_38;
	setp.eq.s32 	%p28, %r32, 1;
	@%p28 bra 	$L__BB1_36;
	shl.b32 	%r140, %r270, 2;
	mov.u32 	%r141, _ZN8pygpukit3ops2nn4smemE;
	add.s32 	%r142, %r141, %r140;
	ld.shared.f32 	%f95, [%r142];
	add.s32 	%r143, %r270, %r47;
	shl.b32 	%r144, %r143, 2;
	add.s32 	%r145, %r24, %r144;
	ld.shared.f32 	%f96, [%r145];
	fma.rn.f32 	%f97, %f95, %f96, %f234;
	ld.shared.f32 	%f98, [%r142+4];
	ld.shared.f32 	%f99, [%r145+4];
	fma.rn.f32 	%f234, %f98, %f99, %f97;
	add.s32 	%r270, %r270, 2;
$L__BB1_36:
	setp.eq.s32 	%p29, %r34, 0;
	@%p29 bra 	$L__BB1_38;
	shl.b32 	%r146, %r270, 2;
	mov.u32 	%r147, _ZN8pygpukit3ops2nn4smemE;
	add.s32 	%r148, %r147, %r146;
	ld.shared.f32 	%f100, [%r148];
	add.s32 	%r149, %r270, %r47;
	shl.b32 	%r150, %r149, 2;
	add.s32 	%r151, %r24, %r150;
	ld.shared.f32 	%f101, [%r151];
	fma.rn.f32 	%f234, %f100, %f101, %f234;
$L__BB1_38:
	mul.f32 	%f102, %f48, %f234;
	shl.b32 	%r152, %r266, 2;
	add.s32 	%r153, %r26, %r152;
	st.shared.f32 	[%r153], %f102;
	add.s32 	%r266, %r266, %r27;
	setp.lt.s32 	%p30, %r266, %r40;
	@%p30 bra 	$L__BB1_27;
	bra.uni 	$L__BB1_40;
$L__BB1_39:
	shl.b32 	%r125, %r272, 2;
	add.s32 	%r126, %r26, %r125;
	st.shared.f32 	[%r126], %f1;
	add.s32 	%r272, %r272, %r27;
	setp.lt.s32 	%p22, %r272, %r40;
	@%p22 bra 	$L__BB1_39;
$L__BB1_40:
	bar.sync 	0;
	mov.f32 	%f236, 0fFF800000;
	@%p20 bra 	$L__BB1_43;
	mov.f32 	%f236, 0fFF800000;
	mov.u32 	%r273, %r280;
$L__BB1_42:
	shl.b32 	%r154, %r273, 2;
	add.s32 	%r155, %r26, %r154;
	ld.shared.f32 	%f105, [%r155];
	max.f32 	%f236, %f236, %f105;
	add.s32 	%r273, %r273, %r27;
	setp.lt.s32 	%p32, %r273, %r40;
	@%p32 bra 	$L__BB1_42;
$L__BB1_43:
	setp.ne.s32 	%p33, %r28, 0;
	mov.b32 	%r156, %f236;
	shfl.sync.down.b32	%r157|%p34, %r156, 16, 31, -1;
	mov.b32 	%f106, %r157;
	max.f32 	%f107, %f236, %f106;
	mov.b32 	%r158, %f107;
	shfl.sync.down.b32	%r159|%p35, %r158, 8, 31, -1;
	mov.b32 	%f108, %r159;
	max.f32 	%f109, %f107, %f108;
	mov.b32 	%r160, %f109;
	shfl.sync.down.b32	%r161|%p36, %r160, 4, 31, -1;
	mov.b32 	%f110, %r161;
	max.f32 	%f111, %f109, %f110;
	mov.b32 	%r162, %f111;
	shfl.sync.down.b32	%r163|%p37, %r162, 2, 31, -1;
	mov.b32 	%f112, %r163;
	max.f32 	%f113, %f111, %f112;
	mov.b32 	%r164, %f113;
	shfl.sync.down.b32	%r165|%p38, %r164, 1, 31, -1;
	mov.b32 	%f114, %r165;
	max.f32 	%f19, %f113, %f114;
	@%p33 bra 	$L__BB1_45;
	shr.u32 	%r166, %r280, 3;
	and.b32  	%r167, %r166, 124;
	mov.u32 	%r168, _ZZN8pygpukit3ops2nn26flash_attention_f16_kernelEPK6__halfS4_S4_PS2_iiiiifiE10shared_max;
	add.s32 	%r169, %r168, %r167;
	st.shared.f32 	[%r169], %f19;
$L__BB1_45:
	setp.gt.u32 	%p40, %r280, 31;
	bar.sync 	0;
	mov.pred 	%p79, 0;
	@%p40 bra 	$L__BB1_50;
	setp.ge.u32 	%p41, %r280, %r29;
	mov.f32 	%f237, 0fFF800000;
	@%p41 bra 	$L__BB1_48;
	shl.b32 	%r170, %r280, 2;
	mov.u32 	%r171, _ZZN8pygpukit3ops2nn26flash_attention_f16_kernelEPK6__halfS4_S4_PS2_iiiiifiE10shared_max;
	add.s32 	%r172, %r171, %r170;
	ld.shared.f32 	%f237, [%r172];
$L__BB1_48:
	setp.ne.s32 	%p43, %r280, 0;
	mov.b32 	%r173, %f237;
	shfl.sync.down.b32	%r174|%p44, %r173, 16, 31, -1;
	mov.b32 	%f116, %r174;
	max.f32 	%f117, %f237, %f116;
	mov.b32 	%r175, %f117;
	shfl.sync.down.b32	%r176|%p45, %r175, 8, 31, -1;
	mov.b32 	%f118, %r176;
	max.f32 	%f119, %f117, %f118;
	mov.b32 	%r177, %f119;
	shfl.sync.down.b32	%r178|%p46, %r177, 4, 31, -1;
	mov.b32 	%f120, %r178;
	max.f32 	%f121, %f119, %f120;
	mov.b32 	%r179, %f121;
	shfl.sync.down.b32	%r180|%p47, %r179, 2, 31, -1;
	mov.b32 	%f122, %r180;
	max.f32 	%f123, %f121, %f122;
	mov.b32 	%r181, %f123;
	shfl.sync.down.b32	%r182|%p48, %r181, 1, 31, -1;
	mov.b32 	%f124, %r182;
	max.f32 	%f22, %f123, %f124;
	@%p43 bra 	$L__BB1_50;
	st.shared.f32 	[_ZZN8pygpukit3ops2nn26flash_attention_f16_kernelEPK6__halfS4_S4_PS2_iiiiifiE14block_tile_max], %f22;
	mov.pred 	%p79, -1;
$L__BB1_50:
	setp.ge.s32 	%p50, %r280, %r40;
	bar.sync 	0;
	ld.shared.f32 	%f126, [_ZZN8pygpukit3ops2nn26flash_attention_f16_kernelEPK6__halfS4_S4_PS2_iiiiifiE14block_tile_max];
	max.f32 	%f23, %f226, %f126;
	sub.f32 	%f127, %f226, %f23;
	fma.rn.f32 	%f128, %f127, 0f3BBB989D, 0f3F000000;
	cvt.sat.f32.f32 	%f129, %f128;
	mov.f32 	%f130, 0f4B400001;
	mov.f32 	%f131, 0f437C0000;
	fma.rm.f32 	%f132, %f129, %f131, %f130;
	add.f32 	%f133, %f132, 0fCB40007F;
	neg.f32 	%f134, %f133;
	fma.rn.f32 	%f135, %f127, 0f3FB8AA3B, %f134;
	fma.rn.f32 	%f136, %f127, 0f32A57060, %f135;
	mov.b32 	%r183, %f132;
	shl.b32 	%r184, %r183, 23;
	mov.b32 	%f137, %r184;
	ex2.approx.ftz.f32 	%f138, %f136;
	mul.f32 	%f24, %f138, %f137;
	mov.f32 	%f239, 0f00000000;
	@%p50 bra 	$L__BB1_53;
	mov.f32 	%f239, 0f00000000;
	mov.u32 	%r274, %r280;
$L__BB1_52:
	shl.b32 	%r185, %r274, 2;
	add.s32 	%r186, %r26, %r185;
	ld.shared.f32 	%f140, [%r186];
	sub.f32 	%f141, %f140, %f23;
	fma.rn.f32 	%f142, %f141, 0f3BBB989D, 0f3F000000;
	cvt.sat.f32.f32 	%f143, %f142;
	mov.f32 	%f144, 0f4B400001;
	mov.f32 	%f145, 0f437C0000;
	fma.rm.f32 	%f146, %f143, %f145, %f144;
	add.f32 	%f147, %f146, 0fCB40007F;
	neg.f32 	%f148, %f147;
	fma.rn.f32 	%f149, %f141, 0f3FB8AA3B, %f148;
	fma.rn.f32 	%f150, %f141, 0f32A57060, %f149;
	mov.b32 	%r187, %f146;
	shl.b32 	%r188, %r187, 23;
	mov.b32 	%f151, %r188;
	ex2.approx.ftz.f32 	%f152, %f150;
	mul.f32 	%f153, %f152, %f151;
	st.shared.f32 	[%r186], %f153;
	add.f32 	%f239, %f239, %f153;
	add.s32 	%r274, %r274, %r27;
	setp.lt.s32 	%p51, %r274, %r40;
	@%p51 bra 	$L__BB1_52;
$L__BB1_53:
	setp.ne.s32 	%p52, %r28, 0;
	mov.b32 	%r189, %f239;
	shfl.sync.down.b32	%r190|%p53, %r189, 16, 31, -1;
	mov.b32 	%f154, %r190;
	add.f32 	%f155, %f239, %f154;
	mov.b32 	%r191, %f155;
	shfl.sync.down.b32	%r192|%p54, %r191, 8, 31, -1;
	mov.b32 	%f156, %r192;
	add.f32 	%f157, %f155, %f156;
	mov.b32 	%r193, %f157;
	shfl.sync.down.b32	%r194|%p55, %r193, 4, 31, -1;
	mov.b32 	%f158, %r194;
	add.f32 	%f159, %f157, %f158;
	mov.b32 	%r195, %f159;
	shfl.sync.down.b32	%r196|%p56, %r195, 2, 31, -1;
	mov.b32 	%f160, %r196;
	add.f32 	%f161, %f159, %f160;
	mov.b32 	%r197, %f161;
	shfl.sync.down.b32	%r198|%p57, %r197, 1, 31, -1;
	mov.b32 	%f162, %r198;
	add.f32 	%f241, %f161, %f162;
	@%p52 bra 	$L__BB1_55;
	shr.u32 	%r199, %r280, 3;
	and.b32  	%r200, %r199, 124;
	mov.u32 	%r201, _ZZN8pygpukit3ops2nn26flash_attention_f16_kernelEPK6__halfS4_S4_PS2_iiiiifiE10shared_sum;
	add.s32 	%r202, %r201, %r200;
	st.shared.f32 	[%r202], %f241;
$L__BB1_55:
	setp.gt.u32 	%p58, %r280, 31;
	bar.sync 	0;
	@%p58 bra 	$L__BB1_59;
	setp.ge.u32 	%p59, %r280, %r29;
	mov.f32 	%f240, 0f00000000;
	@%p59 bra 	$L__BB1_58;
	shl.b32 	%r203, %r280, 2;
	mov.u32 	%r204, _ZZN8pygpukit3ops2nn26flash_attention_f16_kernelEPK6__halfS4_S4_PS2_iiiiifiE10shared_sum;
	add.s32 	%r205, %r204, %r203;
	ld.shared.f32 	%f240, [%r205];
$L__BB1_58:
	mov.b32 	%r206, %f240;
	shfl.sync.down.b32	%r207|%p60, %r206, 16, 31, -1;
	mov.b32 	%f164, %r207;
	add.f32 	%f165, %f240, %f164;
	mov.b32 	%r208, %f165;
	shfl.sync.down.b32	%r209|%p61, %r208, 8, 31, -1;
	mov.b32 	%f166, %r209;
	add.f32 	%f167, %f165, %f166;
	mov.b32 	%r210, %f167;
	shfl.sync.down.b32	%r211|%p62, %r210, 4, 31, -1;
	mov.b32 	%f168, %r211;
	add.f32 	%f169, %f167, %f168;
	mov.b32 	%r212, %f169;
	shfl.sync.down.b32	%r213|%p63, %r212, 2, 31, -1;
	mov.b32 	%f170, %r213;
	add.f32 	%f171, %f169, %f170;
	mov.b32 	%r214, %f171;
	shfl.sync.down.b32	%r215|%p64, %r214, 1, 31, -1;
	mov.b32 	%f172, %r215;
	add.f32 	%f241, %f171, %f172;
$L__BB1_59:
	not.pred 	%p65, %p79;
	@%p65 bra 	$L__BB1_61;
	st.shared.f32 	[_ZZN8pygpukit3ops2nn26flash_attention_f16_kernelEPK6__halfS4_S4_PS2_iiiiifiE14block_tile_sum], %f241;
$L__BB1_61:
	setp.ge.s32 	%p66, %r280, %r84;
	bar.sync 	0;
	ld.shared.f32 	%f173, [_ZZN8pygpukit3ops2nn26flash_attention_f16_kernelEPK6__halfS4_S4_PS2_iiiiifiE14block_tile_sum];
	fma.rn.f32 	%f250, %f250, %f24, %f173;
	bar.sync 	0;
	@%p66 bra 	$L__BB1_76;
	sub.s32 	%r65, %r40, %r39;
	and.b32  	%r66, %r38, 1;
	and.b32  	%r67, %r38, 3;
	mov.u32 	%r275, %r280;
$L__BB1_63:
	setp.lt.s32 	%p67, %r40, 1;
	mov.f32 	%f249, 0f00000000;
	@%p67 bra 	$L__BB1_75;
	add.s32 	%r217, %r40, -1;
	setp.lt.u32 	%p68, %r217, 7;
	mov.f32 	%f249, 0f00000000;
	mov.b32 	%r278, 0;
	@%p68 bra 	$L__BB1_67;
	mov.f32 	%f249, 0f00000000;
	mov.b32 	%r276, 0;
$L__BB1_66:
	.pragma "nounroll";
	shl.b32 	%r219, %r276, 2;
	add.s32 	%r220, %r26, %r219;
	ld.shared.f32 	%f178, [%r220];
	mad.lo.s32 	%r221, %r276, %r84, %r275;
	shl.b32 	%r222, %r221, 2;
	add.s32 	%r223, %r25, %r222;
	ld.shared.f32 	%f179, [%r223];
	fma.rn.f32 	%f180, %f178, %f179, %f249;
	ld.shared.f32 	%f181, [%r220+4];
	shl.b32 	%r224, %r84, 2;
	add.s32 	%r225, %r223, %r224;
	ld.shared.f32 	%f182, [%r225];
	fma.rn.f32 	%f183, %f181, %f182, %f180;
	ld.shared.f32 	%f184, [%r220+8];
	add.s32 	%r226, %r225, %r224;
	ld.shared.f32 	%f185, [%r226];
	fma.rn.f32 	%f186, %f184, %f185, %f183;
	ld.shared.f32 	%f187, [%r220+12];
	add.s32 	%r227, %r226, %r224;
	ld.shared.f32 	%f188, [%r227];
	fma.rn.f32 	%f189, %f187, %f188, %f186;
	ld.shared.f32 	%f190, [%r220+16];
	add.s32 	%r228, %r227, %r224;
	ld.shared.f32 	%f191, [%r228];
	fma.rn.f32 	%f192, %f190, %f191, %f189;
	ld.shared.f32 	%f193, [%r220+20];
	add.s32 	%r229, %r228, %r224;
	ld.shared.f32 	%f194, [%r229];
	fma.rn.f32 	%f195, %f193, %f194, %f192;
	ld.shared.f32 	%f196, [%r220+24];
	add.s32 	%r230, %r229, %r224;
	ld.shared.f32 	%f197, [%r230];
	fma.rn.f32 	%f198, %f196, %f197, %f195;
	ld.shared.f32 	%f199, [%r220+28];
	add.s32 	%r231, %r230, %r224;
	ld.shared.f32 	%f200, [%r231];
	fma.rn.f32 	%f249, %f199, %f200, %f198;
	add.s32 	%r276, %r276, 8;
	setp.ne.s32 	%p69, %r276, %r65;
	mov.u32 	%r278, %r65;
	@%p69 bra 	$L__BB1_66;
$L__BB1_67:
	setp.eq.s32 	%p70, %r39, 0;
	@%p70 bra 	$L__BB1_75;
	add.s32 	%r232, %r39, -1;
	setp.lt.u32 	%p71, %r232, 3;
	@%p71 bra 	$L__BB1_70;
	shl.b32 	%r233, %r278, 2;
	add.s32 	%r234, %r26, %r233;
	ld.shared.f32 	%f202, [%r234];
	mad.lo.s32 	%r235, %r278, %r84, %r275;
	shl.b32 	%r236, %r235, 2;
	add.s32 	%r237, %r25, %r236;
	ld.shared.f32 	%f203, [%r237];
	fma.rn.f32 	%f204, %f202, %f203, %f249;
	ld.shared.f32 	%f205, [%r234+4];
	shl.b32 	%r238, %r84, 2;
	add.s32 	%r239, %r237, %r238;
	ld.shared.f32 	%f206, [%r239];
	fma.rn.f32 	%f207, %f205, %f206, %f204;
	ld.shared.f32 	%f208, [%r234+8];
	add.s32 	%r240, %r239, %r238;
	ld.shared.f32 	%f209, [%r240];
	fma.rn.f32 	%f210, %f208, %f209, %f207;
	ld.shared.f32 	%f211, [%r234+12];
	add.s32 	%r241, %r240, %r238;
	ld.shared.f32 	%f212, [%r241];
	fma.rn.f32 	%f249, %f211, %f212, %f210;
	add.s32 	%r278, %r278, 4;
$L__BB1_70:
	setp.eq.s32 	%p72, %r67, 0;
	@%p72 bra 	$L__BB1_75;
	setp.eq.s32 	%p73, %r67, 1;
	@%p73 bra 	$L__BB1_73;
	shl.b32 	%r242, %r278, 2;
	add.s32 	%r243, %r26, %r242;
	ld.shared.f32 	%f214, [%r243];
	mad.lo.s32 	%r244, %r278, %r84, %r275;
	shl.b32 	%r245, %r244, 2;
	add.s32 	%r246, %r25, %r245;
	ld.shared.f32 	%f215, [%r246];
	fma.rn.f32 	%f216, %f214, %f215, %f249;
	ld.shared.f32 	%f217, [%r243+4];
	shl.b32 	%r247, %r84, 2;
	add.s32 	%r248, %r246, %r247;
	ld.shared.f32 	%f218, [%r248];
	fma.rn.f32 	%f249, %f217, %f218, %f216;
	add.s32 	%r278, %r278, 2;
$L__BB1_73:
	setp.eq.s32 	%p74, %r66, 0;
	@%p74 bra 	$L__BB1_75;
	shl.b32 	%r249, %r278, 2;
	add.s32 	%r250, %r26, %r249;
	ld.shared.f32 	%f219, [%r250];
	mad.lo.s32 	%r251, %r278, %r84, %r275;
	shl.b32 	%r252, %r251, 2;
	add.s32 	%r253, %r25, %r252;
	ld.shared.f32 	%f220, [%r253];
	fma.rn.f32 	%f249, %f219, %f220, %f249;
$L__BB1_75:
	mul.wide.s32 	%rd35, %r275, 4;
	add.s64 	%rd36, %rd1, %rd35;
	ld.local.f32 	%f221, [%rd36];
	fma.rn.f32 	%f222, %f24, %f221, %f249;
	st.local.f32 	[%rd36], %f222;
	add.s32 	%r275, %r275, %r27;
	setp.lt.s32 	%p75, %r275, %r84;
	@%p75 bra 	$L__BB1_63;
$L__BB1_76:
	bar.sync 	0;
	add.s32 	%r263, %r263, 1;
	add.s32 	%r254, %r3, 31;
	shr.u32 	%r255, %r254, 5;
	setp.ne.s32 	%p76, %r263, %r255;
	mov.f32 	%f226, %f23;
	@%p76 bra 	$L__BB1_19;
$L__BB1_77:
	setp.ge.s32 	%p77, %r280, %r84;
	@%p77 bra 	$L__BB1_80;
	mov.u32 	%r78, %ntid.x;
	cvta.to.global.u64 	%rd7, %rd11;
	rcp.rn.f32 	%f47, %f250;
$L__BB1_79:
	cvt.s64.s32 	%rd37, %r280;
	mul.wide.s32 	%rd38, %r280, 4;
	add.s64 	%rd39, %rd1, %rd38;
	ld.local.f32 	%f224, [%rd39];
	mul.f32 	%f223, %f47, %f224;
	// begin inline asm
	{  cvt.rn.f16.f32 %rs4, %f223;}

	// end inline asm
	add.s64 	%rd40, %rd2, %rd37;
	shl.b64 	%rd41, %rd40, 1;
	add.s64 	%rd42, %rd7, %rd41;
	st.global.u16 	[%rd42], %rs4;
	add.s32 	%r280, %r280, %r78;
	setp.lt.s32 	%p78, %r280, %r84;
	@%p78 bra 	$L__BB1_79;
$L__BB1_80:
	ret;

}
	// .globl	_ZN8pygpukit3ops2nn27flash_attention_bf16_kernelEPK13__nv_bfloat16S4_S4_PS2_iiiiifi
.visible .entry _ZN8pygpukit3ops2nn27flash_attention_bf16_kernelEPK13__nv_bfloat16S4_S4_PS2_iiiiifi(
	.param .u64 .ptr .align 1 _ZN8pygpukit3ops2nn27flash_attention_bf16_kernelEPK13__nv_bfloat16S4_S4_PS2_iiiiifi_param_0,
	.param .u64 .ptr .align 1 _ZN8pygpukit3ops2nn27flash_attention_bf16_kernelEPK13__nv_bfloat16S4_S4_PS2_iiiiifi_param_1,
	.param .u64 .ptr .align 1 _ZN8pygpukit3ops2nn27flash_attention_bf16_kernelEPK13__nv_bfloat16S4_S4_PS2_iiiiifi_param_2,
	.param .u64 .ptr .align 1 _ZN8pygpukit3ops2nn27flash_attention_bf16_kernelEPK13__nv_bfloat16S4_S4_PS2_iiiiifi_param_3,
	.param .u32 _ZN8pygpukit3ops2nn27flash_attention_bf16_kernelEPK13__nv_bfloat16S4_S4_PS2_iiiiifi_param_4,
	.param .u32 _ZN8pygpukit3ops2nn27flash_attention_bf16_kernelEPK13__nv_bfloat16S4_S4_PS2_iiiiifi_param_5,
	.param .u32 _ZN8pygpukit3ops2nn27flash_attention_bf16_kernelEPK13__nv_bfloat16S4_S4_PS2_iiiiifi_param_6,
	.param .u32 _ZN8pygpukit3ops2nn27flash_attention_bf16_kernelEPK13__nv_bfloat16S4_S4_PS2_iiiiifi_param_7,
	.param .u32 _ZN8pygpukit3ops2nn27flash_attention_bf16_kernelEPK13__nv_bfloat16S4_S4_PS2_iiiiifi_param_8,
	.param .f32 _ZN8pygpukit3ops2nn27flash_attention_bf16_kernelEPK13__nv_bfloat16S4_S4_PS2_iiiiifi_param_9,
	.param .u32 _ZN8pygpukit3ops2nn27flash_attention_bf16_kernelEPK13__nv_bfloat16S4_S4_PS2_iiiiifi_param_10
)
{
	.local .align 16 .b8 	__local_depot2[512];
	.reg .b64 	%SP;
	.reg .b64 	%SPL;
	.reg .pred 	%p<80>;
	.reg .b16 	%rs<5>;
	.reg .b32 	%r<281>;
	.reg .b32 	%f<251>;
	.reg .b64 	%rd<43>;
	// demoted variable
	.shared .align 4 .b8 _ZZN8pygpukit3ops2nn27flash_attention_bf16_kernelEPK13__nv_bfloat16S4_S4_PS2_iiiiifiE10shared_max[128];
	// demoted variable
	.shared .align 4 .f32 _ZZN8pygpukit3ops2nn27flash_attention_bf16_kernelEPK13__nv_bfloat16S4_S4_PS2_iiiiifiE14block_tile_max;
	// demoted variable
	.shared .align 4 .b8 _ZZN8pygpukit3ops2nn27flash_attention_bf16_kernelEPK13__nv_bfloat16S4_S4_PS2_iiiiifiE10shared_sum[128];
	// demoted variable
	.shared .align 4 .f32 _ZZN8pygpukit3ops2nn27flash_attention_bf16_kernelEPK13__nv_bfloat16S4_S4_PS2_iiiiifiE14block_tile_sum;
	mov.u64 	%SPL, __local_depot2;
	ld.param.u64 	%rd8, [_ZN8pygpukit3ops2nn27flash_attention_bf16_kernelEPK13__nv_bfloat16S4_S4_PS2_iiiiifi_param_0];
	ld.param.u64 	%rd9, [_ZN8pygpukit3ops2nn27flash_attention_bf16_kernelEPK13__nv_bfloat16S4_S4_PS2_iiiiifi_param_1];
	ld.param.u64 	%rd10, [_ZN8pygpukit3ops2nn27flash_attention_bf16_kernelEPK13__nv_bfloat16S4_S4_PS2_iiiiifi_param_2];
	ld.param.u64 	%rd11, [_ZN8pygpukit3ops2nn27flash_attention_bf16_kernelEPK13__nv_bfloat16S4_S4_PS2_iiiiifi_param_3];
	ld.param.u32 	%r86, [_ZN8pygpukit3ops2nn27flash_attention_bf16_kernelEPK13__nv_bfloat16S4_S4_PS2_iiiiifi_param_4];
	ld.param.u32 	%r81, [_ZN8pygpukit3ops2nn27flash_attention_bf16_kernelEPK13__nv_bfloat16S4_S4_PS2_iiiiifi_param_5];
	ld.param.u32 	%r82, [_ZN8pygpukit3ops2nn27flash_attention_bf16_kernelEPK13__nv_bfloat16S4_S4_PS2_iiiiifi_param_6];
	ld.param.u32 	%r83, [_ZN8pygpukit3ops2nn27flash_attention_bf16_kernelEPK13__nv_bfloat16S4_S4_PS2_iiiiifi_param_7];
	ld.param.u32 	%r84, [_ZN8pygpukit3ops2nn27flash_attention_bf16_kernelEPK13__nv_bfloat16S4_S4_PS2_iiiiifi_param_8];
	ld.param.f32 	%f48, [_ZN8pygpukit3ops2nn27flash_attention_bf16_kernelEPK13__nv_bfloat16S4_S4_PS2_iiiiifi_param_9];
	ld.param.u32 	%r85, [_ZN8pygpukit3ops2nn27flash_attention_bf16_kernelEPK13__nv_bfloat16S4_S4_PS2_iiiiifi_param_10];
	add.u64 	%rd1, %SPL, 0;
	mov.u32 	%r1, %ctaid.x;
	mov.u32 	%r2, %ctaid.y;
	setp.ge.s32 	%p2, %r1, %r86;
	setp.ge.s32 	%p3, %r2, %r81;
	or.pred  	%p4, %p2, %p3;
	@%p4 bra 	$L__BB2_80;
	mul.lo.s32 	%r87, %r81, %r1;
	mul.lo.s32 	%r88, %r87, %r84;
	cvt.s64.s32 	%rd13, %r88;
	mul.lo.s32 	%r89, %r84, %r2;
	cvt.s64.s32 	%rd14, %r89;
	add.s64 	%rd2, %rd13, %rd14;
	mul.lo.s32 	%r90, %r83, %r1;
	mul.lo.s32 	%r91, %r90, %r84;
	cvt.s64.s32 	%rd3, %r91;
	add.s32 	%r92, %r2, %r85;
	add.s32 	%r93, %r92, 1;
	min.s32 	%r3, %r93, %r82;
	mov.u32 	%r280, %tid.x;
	setp.ge.s32 	%p5, %r280, %r84;
	@%p5 bra 	$L__BB2_4;
	mov.u32 	%r5, %ntid.x;
	cvta.to.global.u64 	%rd4, %rd8;
	mov.u32 	%r256, %r280;
$L__BB2_3:
	cvt.s64.s32 	%rd15, %r256;
	add.s64 	%rd16, %rd2, %rd15;
	shl.b64 	%rd17, %rd16, 1;
	add.s64 	%rd18, %rd4, %rd17;
	ld.global.nc.u16 	%rs1, [%rd18];
	// begin inline asm
	{ cvt.f32.bf16 %f49, %rs1;}

	// end inline asm
	shl.b32 	%r94, %r256, 2;
	mov.u32 	%r95, _ZN8pygpukit3ops2nn4smemE;
	add.s32 	%r96, %r95, %r94;
	st.shared.f32 	[%r96], %f49;
	add.s32 	%r256, %r256, %r5;
	setp.lt.s32 	%p6, %r256, %r84;
	@%p6 bra 	$L__BB2_3;
$L__BB2_4:
	bar.sync 	0;
	setp.lt.s32 	%p7, %r84, 1;
	@%p7 bra 	$L__BB2_17;
	add.s32 	%r98, %r84, -1;
	min.u32 	%r99, %r98, 127;
	add.s32 	%r8, %r99, 1;
	and.b32  	%r9, %r8, 15;
	setp.lt.u32 	%p8, %r98, 15;
	mov.b32 	%r259, 0;
	@%p8 bra 	$L__BB2_8;
	and.b32  	%r259, %r8, 240;
	mov.b32 	%r257, 0;
$L__BB2_7:
	.pragma "nounroll";
	mul.wide.u32 	%rd19, %r257, 4;
	add.s64 	%rd20, %rd1, %rd19;
	mov.f32 	%f50, 0f00000000;
	st.local.v4.f32 	[%rd20], {%f50, %f50, %f50, %f50};
	st.local.v4.f32 	[%rd20+16], {%f50, %f50, %f50, %f50};
	st.local.v4.f32 	[%rd20+32], {%f50, %f50, %f50, %f50};
	st.local.v4.f32 	[%rd20+48], {%f50, %f50, %f50, %f50};
	add.s32 	%r257, %r257, 16;
	setp.ne.s32 	%p9, %r257, %r259;
	@%p9 bra 	$L__BB2_7;
$L__BB2_8:
	setp.eq.s32 	%p10, %r9, 0;
	@%p10 bra 	$L__BB2_17;
	and.b32  	%r14, %r8, 7;
	setp.lt.u32 	%p11, %r9, 8;
	@%p11 bra 	$L__BB2_11;
	mul.wide.u32 	%rd21, %r259, 4;
	add.s64 	%rd22, %rd1, %rd21;
	mov.b32 	%r101, 0;
	st.local.u32 	[%rd22], %r101;
	st.local.u32 	[%rd22+4], %r101;
	st.local.u32 	[%rd22+8], %r101;
	st.local.u32 	[%rd22+12], %r101;
	st.local.u32 	[%rd22+16], %r101;
	st.local.u32 	[%rd22+20], %r101;
	st.local.u32 	[%rd22+24], %r101;
	st.local.u32 	[%rd22+28], %r101;
	add.s32 	%r259, %r259, 8;
$L__BB2_11:
	setp.eq.s32 	%p12, %r14, 0;
	@%p12 bra 	$L__BB2_17;
	and.b32  	%r17, %r8, 3;
	setp.lt.u32 	%p13, %r14, 4;
	@%p13 bra 	$L__BB2_14;
	mul.wide.u32 	%rd23, %r259, 4;
	add.s64 	%rd24, %rd1, %rd23;
	mov.b32 	%r102, 0;
	st.local.u32 	[%rd24], %r102;
	st.local.u32 	[%rd24+4], %r102;
	st.local.u32 	[%rd24+8], %r102;
	st.local.u32 	[%rd24+12], %r102;
	add.s32 	%r259, %r259, 4;
$L__BB2_14:
	setp.eq.s32 	%p14, %r17, 0;
	@%p14 bra 	$L__BB2_17;
	mov.b32 	%r262, 0;
$L__BB2_16:
	.pragma "nounroll";
	mul.wide.u32 	%rd25, %r259, 4;
	add.s64 	%rd26, %rd1, %rd25;
	mov.b32 	%r104, 0;
	st.local.u32 	[%rd26], %r104;
	add.s32 	%r259, %r259, 1;
	add.s32 	%r262, %r262, 1;
	setp.ne.s32 	%p15, %r262, %r17;
	@%p15 bra 	$L__BB2_16;
$L__BB2_17:
	setp.lt.s32 	%p16, %r3, 1;
	mov.f32 	%f250, 0f00000000;
	@%p16 bra 	$L__BB2_77;
	shl.b32 	%r106, %r84, 2;
	mov.u32 	%r107, _ZN8pygpukit3ops2nn4smemE;
	add.s32 	%r24, %r107, %r106;
	shl.b32 	%r108, %r84, 7;
	add.s32 	%r25, %r24, %r108;
	add.s32 	%r26, %r25, %r108;
	mov.u32 	%r27, %ntid.x;
	and.b32  	%r28, %r280, 31;
	add.s32 	%r109, %r27, 31;
	shr.u32 	%r29, %r109, 5;
	add.s32 	%r30, %r84, -1;
	and.b32  	%r31, %r84, 7;
	and.b32  	%r32, %r84, 3;
	mul.f32 	%f1, %f48, 0f00000000;
	and.b32  	%r33, %r84, 2147483640;
	and.b32  	%r34, %r84, 1;
	neg.s32 	%r35, %r33;
	cvta.to.global.u64 	%rd5, %rd10;
	cvta.to.global.u64 	%rd6, %rd9;
	mov.f32 	%f226, 0fFF800000;
	mov.f32 	%f250, 0f00000000;
	mov.b32 	%r263, 0;
$L__BB2_19:
	shl.b32 	%r37, %r263, 5;
	add.s32 	%r110, %r37, 32;
	min.s32 	%r38, %r3, %r110;
	and.b32  	%r39, %r38, 7;
	sub.s32 	%r40, %r38, %r37;
	mul.lo.s32 	%r41, %r40, %r84;
	setp.ge.s32 	%p17, %r280, %r41;
	@%p17 bra 	$L__BB2_24;
	mov.u32 	%r264, %r280;
$L__BB2_21:
	div.s32 	%r111, %r264, %r84;
	mul.lo.s32 	%r112, %r111, %r84;
	sub.s32 	%r113, %r264, %r112;
	add.s32 	%r114, %r37, %r111;
	mad.lo.s32 	%r115, %r114, %r84, %r113;
	cvt.s64.s32 	%rd27, %r115;
	add.s64 	%rd28, %rd27, %rd3;
	shl.b64 	%rd29, %rd28, 1;
	add.s64 	%rd30, %rd6, %rd29;
	ld.global.nc.u16 	%rs2, [%rd30];
	// begin inline asm
	{ cvt.f32.bf16 %f54, %rs2;}

	// end inline asm
	shl.b32 	%r116, %r264, 2;
	add.s32 	%r117, %r24, %r116;
	st.shared.f32 	[%r117], %f54;
	add.s32 	%r264, %r264, %r27;
	setp.lt.s32 	%p18, %r264, %r41;
	@%p18 bra 	$L__BB2_21;
	mov.u32 	%r265, %r280;
$L__BB2_23:
	div.s32 	%r118, %r265, %r84;
	mul.lo.s32 	%r119, %r118, %r84;
	sub.s32 	%r120, %r265, %r119;
	add.s32 	%r121, %r37, %r118;
	mad.lo.s32 	%r122, %r121, %r84, %r120;
	cvt.s64.s32 	%rd31, %r122;
	add.s64 	%rd32, %rd31, %rd3;
	shl.b64 	%rd33, %rd32, 1;
	add.s64 	%rd34, %rd5, %rd33;
	ld.global.nc.u16 	%rs3, [%rd34];
	// begin inline asm
	{ cvt.f32.bf16 %f55, %rs3;}

	// end inline asm
	shl.b32 	%r123, %r265, 2;
	add.s32 	%r124, %r25, %r123;
	st.shared.f32 	[%r124], %f55;
	add.s32 	%r265, %r265, %r27;
	setp.lt.s32 	%p19, %r265, %r41;
	@%p19 bra 	$L__BB2_23;
$L__BB2_24:
	bar.sync 	0;
	setp.ge.s32 	%p20, %r280, %r40;
	@%p20 bra 	$L__BB2_40;
	setp.gt.s32 	%p21, %r84, 0;
	mov.u32 	%r272, %r280;
	@%p21 bra 	$L__BB2_26;
	bra.uni 	$L__BB2_39;
$L__BB2_26:
	mov.u32 	%r266, %r280;
$L__BB2_27:
	setp.lt.u32 	%p23, %r30, 7;
	mul.lo.s32 	%r47, %r266, %r84;
	mov.f32 	%f234, 0f00000000;
	mov.b32 	%r270, 0;
	@%p23 bra 	$L__BB2_30;
	shl.b32 	%r129, %r266, 2;
	add.s32 	%r130, %r129, 4;
	mul.lo.s32 	%r48, %r84, %r130;
	mov.u32 	%r131, _ZN8pygpukit3ops2nn4smemE;
	add.s32 	%r267, %r131, 16;
	mov.f32 	%f234, 0f00000000;
	mov.u32 	%r268, %r35;
$L__BB2_29:
	.pragma "nounroll";
	ld.shared.v4.f32 	{%f59, %f60, %f61, %f62}, [%r267+-16];
	add.s32 	%r132, %r267, %r48;
	ld.shared.f32 	%f63, [%r132+-16];
	fma.rn.f32 	%f64, %f59, %f63, %f234;
	ld.shared.f32 	%f65, [%r132+-12];
	fma.rn.f32 	%f66, %f60, %f65, %f64;
	ld.shared.f32 	%f67, [%r132+-8];
	fma.rn.f32 	%f68, %f61, %f67, %f66;
	ld.shared.f32 	%f69, [%r132+-4];
	fma.rn.f32 	%f70, %f62, %f69, %f68;
	ld.shared.v4.f32 	{%f71, %f72, %f73, %f74}, [%r267];
	ld.shared.f32 	%f75, [%r132];
	fma.rn.f32 	%f76, %f71, %f75, %f70;
	ld.shared.f32 	%f77, [%r132+4];
	fma.rn.f32 	%f78, %f72, %f77, %f76;
	ld.shared.f32 	%f79, [%r132+8];
	fma.rn.f32 	%f80, %f73, %f79, %f78;
	ld.shared.f32 	%f81, [%r132+12];
	fma.rn.f32 	%f234, %f74, %f81, %f80;
	add.s32 	%r268, %r268, 8;
	add.s32 	%r267, %r267, 32;
	setp.ne.s32 	%p24, %r268, 0;
	mov.u32 	%r270, %r33;
	@%p24 bra 	$L__BB2_29;
$L__BB2_30:
	setp.eq.s32 	%p25, %r31, 0;
	@%p25 bra 	$L__BB2_38;
	add.s32 	%r133, %r31, -1;
	setp.lt.u32 	%p26, %r133, 3;
	@%p26 bra 	$L__BB2_33;
	shl.b32 	%r134, %r270, 2;
	mov.u32 	%r135, _ZN8pygpukit3ops2nn4smemE;
	add.s32 	%r136, %r135, %r134;
	ld.shared.f32 	%f83, [%r136];
	add.s32 	%r137, %r270, %r47;
	shl.b32 	%r138, %r137, 2;
	add.s32 	%r139, %r24, %r138;
	ld.shared.f32 	%f84, [%r139];
	fma.rn.f32 	%f85, %f83, %f84, %f234;
	ld.shared.f32 	%f86, [%r136+4];
	ld.shared.f32 	%f87, [%r139+4];
	fma.rn.f32 	%f88, %f86, %f87, %f85;
	ld.shared.f32 	%f89, [%r136+8];
	ld.shared.f32 	%f90, [%r139+8];
	fma.rn.f32 	%f91, %f89, %f90, %f88;
	ld.shared.f32 	%f92, [%r136+12];
	ld.shared.f32 	%f93, [%r139+12];
	fma.rn.f32 	%f234, %f92, %f93, %f91;
	add.s32 	%r270, %r270, 4;
$L__BB2_33:
	setp.eq.s32 	%p27, %r32, 0;
	@%p27 bra 	$L__BB2_38;
	setp.eq.s32 	%p28, %r32, 1;
	@%p28 bra 	$L__BB2_36;
	shl.b32 	%r140, %r270, 2;
	mov.u32 	%r141, _ZN8pygpukit3ops2nn4smemE;
	add.s32 	%r142, %r141, %r140;
	ld.shared.f32 	%f95, [%r142];
	add.s32 	%r143, %r270, %r47;
	shl.b32 	%r144, %r143, 2;
	add.s32 	%r145, %r24, %r144;
	ld.shared.f32 	%f96, [%r145];
	fma.rn.f32 	%f97, %f95, %f96, %f234;
	ld.shared.f32 	%f98, [%r142+4];
	ld.shared.f32 	%f99, [%r145+4];
	fma.rn.f32 	%f234, %f98, %f99, %f97;
	add.s32 	%r270, %r270, 2;
$L__BB2_36:
	setp.eq.s32 	%p29, %r34, 0;
	@%p29 bra 	$L__BB2_38;
	shl.b32 	%r146, %r270, 2;
	mov.u32 	%r147, _ZN8pygpukit3ops2nn4smemE;
	add.s32 	%r148, %r147, %r146;
	ld.shared.f32 	%f100, [%r148];
	add.s32 	%r149, %r270, %r47;
	shl.b32 	%r150, %r149, 2;
	add.s32 	%r151, %r24, %r150;
	ld.shared.f32 	%f101, [%r151];
	fma.rn.f32 	%f234, %f100, %f101, %f234;
$L__BB2_38:
	mul.f32 	%f102, %f48, %f234;
	shl.b32 	%r152, %r266, 2;
	add.s32 	%r153, %r26, %r152;
	st.shared.f32 	[%r153], %f102;
	add.s32 	%r266, %r266, %r27;
	setp.lt.s32 	%p30, %r266, %r40;
	@%p30 bra 	$L__BB2_27;
	bra.uni 	$L__BB2_40;
$L__BB2_39:
	shl.b32 	%r125, %r272, 2;
	add.s32 	%r126, %r26, %r125;
	st.shared.f32 	[%r126], %f1;
	add.s32 	%r272, %r272, %r27;
	setp.lt.s32 	%p22, %r272, %r40;
	@%p22 bra 	$L__BB2_39;
$L__BB2_40:
	bar.sync 	0;
	mov.f32 	%f236, 0fFF800000;
	@%p20 bra 	$L__BB2_43;
	mov.f32 	%f236, 0fFF800000;
	mov.u32 	%r273, %r280;
$L__BB2_42:
	shl.b32 	%r154, %r273, 2;
	add.s32 	%r155, %r26, %r154;
	ld.shared.f32 	%f105, [%r155];
	max.f32 	%f236, %f236, %f105;
	add.s32 	%r273, %r273, %r27;
	setp.lt.s32 	%p32, %r273, %r40;
	@%p32 bra 	$L__BB2_42;
$L__BB2_43:
	setp.ne.s32 	%p33, %r28, 0;
	mov.b32 	%r156, %f236;
	shfl.sync.down.b32	%r157|%p34, %r156, 16, 31, -1;
	mov.b32 	%f106, %r157;
	max.f32 	%f107, %f236, %f106;
	mov.b32 	%r158, %f107;
	shfl.sync.down.b32	%r159|%p35, %r158, 8, 31, -1;
	mov.b32 	%f108, %r159;
	max.f32 	%f109, %f107, %f108;
	mov.b32 	%r160, %f109;
	shfl.sync.down.b32	%r161|%p36, %r160, 4, 31, -1;
	mov.b32 	%f110, %r161;
	max.f32 	%f111, %f109, %f110;
	mov.b32 	%r162, %f111;
	shfl.sync.down.b32	%r163|%p37, %r162, 2, 31, -1;
	mov.b32 	%f112, %r163;
	max.f32 	%f113, %f111, %f112;
	mov.b32 	%r164, %f113;
	shfl.sync.down.b32	%r165|%p38, %r164, 1, 31, -1;
	mov.b32 	%f114, %r165;
	max.f32 	%f19, %f113, %f114;
	@%p33 bra 	$L__BB2_45;
	shr.u32 	%r166, %r280, 3;
	and.b32  	%r167, %r166, 124;
	mov.u32 	%r168, _ZZN8pygpukit3ops2nn27flash_attention_bf16_kernelEPK13__nv_bfloat16S4_S4_PS2_iiiiifiE10shared_max;
	add.s32 	%r169, %r168, %r167;
	st.shared.f32 	[%r169], %f19;
$L__BB2_45:
	setp.gt.u32 	%p40, %r280, 31;
	bar.sync 	0;
	mov.pred 	%p79, 0;
	@%p40 bra 	$L__BB2_50;
	setp.ge.u32 	%p41, %r280, %r29;
	mov.f32 	%f237, 0fFF800000;
	@%p41 bra 	$L__BB2_48;
	shl.b32 	%r170, %r280, 2;
	mov.u32 	%r171, _ZZN8pygpukit3ops2nn27flash_attention_bf16_kernelEPK13__nv_bfloat16S4_S4_PS2_iiiiifiE10shared_max;
	add.s32 	%r172, %r171, %r170;
	ld.shared.f32 	%f237, [%r172];
$L__BB2_48:
	setp.ne.s32 	%p43, %r280, 0;
	mov.b32 	%r173, %f237;
	shfl.sync.down.b32	%r174|%p44, %r173, 16, 31, -1;
	mov.b32 	%f116, %r174;
	max.f32 	%f117, %f237, %f116;
	mov.b32 	%r175, %f117;
	shfl.sync.down.b32	%r176|%p45, %r175, 8, 31, -1;
	mov.b32 	%f118, %r176;
	max.f32 	%f119, %f117, %f118;
	mov.b32 	%r177, %f119;
	shfl.sync.down.b32	%r178|%p46, %r177, 4, 31, -1;
	mov.b32 	%f120, %r178;
	max.f32 	%f121, %f119, %f120;
	mov.b32 	%r179, %f121;
	shfl.sync.down.b32	%r180|%p47, %r179, 2, 31, -1;
	mov.b32 	%f122, %r180;
	max.f32 	%f123, %f121, %f122;
	mov.b32 	%r181, %f123;
	shfl.sync.down.b32	%r182|%p48, %r181, 1, 31, -1;
	mov.b32 	%f124, %r182;
	max.f32 	%f22, %f123, %f124;
	@%p43 bra 	$L__BB2_50;
	st.shared.f32 	[_ZZN8pygpukit3ops2nn27flash_attention_bf16_kernelEPK13__nv_bfloat16S4_S4_PS2_iiiiifiE14block_tile_max], %f22;
	mov.pred 	%p79, -1;
$L__BB2_50:
	setp.ge.s32 	%p50, %r280, %r40;
	bar.sync 	0;
	ld.shared.f32 	%f126, [_ZZN8pygpukit3ops2nn27flash_attention_bf16_kernelEPK13__nv_bfloat16S4_S4_PS2_iiiiifiE14block_tile_max];
	max.f32 	%f23, %f226, %f126;
	sub.f32 	%f127, %f226, %f23;
	fma.rn.f32 	%f128, %f127, 0f3BBB989D, 0f3F000000;
	cvt.sat.f32.f32 	%f129, %f128;
	mov.f32 	%f130, 0f4B400001;
	mov.f32 	%f131, 0f437C0000;
	fma.rm.f32 	%f132, %f129, %f131, %f130;
	add.f32 	%f133, %f132, 0fCB40007F;
	neg.f32 	%f134, %f133;
	fma.rn.f32 	%f135, %f127, 0f3FB8AA3B, %f134;
	fma.rn.f32 	%f136, %f127, 0f32A57060, %f135;
	mov.b32 	%r183, %f132;
	shl.b32 	%r184, %r183, 23;
	mov.b32 	%f137, %r184;
	ex2.approx.ftz.f32 	%f138, %f136;
	mul.f32 	%f24, %f138, %f137;
	mov.f32 	%f239, 0f00000000;
	@%p50 bra 	$L__BB2_53;
	mov.f32 	%f239, 0f00000000;
	mov.u32 	%r274, %r280;
$L__BB2_52:
	shl.b32 	%r185, %r274, 2;
	add.s32 	%r186, %r26, %r185;
	ld.shared.f32 	%f140, [%r186];
	sub.f32 	%f141, %f140, %f23;
	fma.rn.f32 	%f142, %f141, 0f3BBB989D, 0f3F000000;
	cvt.sat.f32.f32 	%f143, %f142;
	mov.f32 	%f144, 0f4B400001;
	mov.f32 	%f145, 0f437C0000;
	fma.rm.f32 	%f146, %f143, %f145, %f144;
	add.f32 	%f147, %f146, 0fCB40007F;
	neg.f32 	%f148, %f147;
	fma.rn.f32 	%f149, %f141, 0f3FB8AA3B, %f148;
	fma.rn.f32 	%f150, %f141, 0f32A57060, %f149;
	mov.b32 	%r187, %f146;
	shl.b32 	%r188, %r187, 23;
	mov.b32 	%f151, %r188;
	ex2.approx.ftz.f32 	%f152, %f150;
	mul.f32 	%f153, %f152, %f151;
	st.shared.f32 	[%r186], %f153;
	add.f32 	%f239, %f239, %f153;
	add.s32 	%r274, %r274, %r27;
	setp.lt.s32 	%p51, %r274, %r40;
	@%p51 bra 	$L__BB2_52;
$L__BB2_53:
	setp.ne.s32 	%p52, %r28, 0;
	mov.b32 	%r189, %f239;
	shfl.sync.down.b32	%r190|%p53, %r189, 16, 31, -1;
	mov.b32 	%f154, %r190;
	add.f32 	%f155, %f239, %f154;
	mov.b32 	%r191, %f155;
	shfl.sync.down.b32	%r192|%p54, %r191, 8, 31, -1;
	mov.b32 	%f156, %r192;
	add.f32 	%f157, %f155, %f156;
	mov.b32 	%r193, %f157;
	shfl.sync.down.b32	%r194|%p55, %r193, 4, 31, -1;
	mov.b32 	%f158, %r194;
	add.f32 	%f159, %f157, %f158;
	mov.b32 	%r195, %f159;
	shfl.sync.down.b32	%r196|%p56, %r195, 2, 31, -1;
	mov.b32 	%f160, %r196;
	add.f32 	%f161, %f159, %f160;
	mov.b32 	%r197, %f161;
	shfl.sync.down.b32	%r198|%p57, %r197, 1, 31, -1;
	mov.b32 	%f162, %r198;
	add.f32 	%f241, %f161, %f162;
	@%p52 bra 	$L__BB2_55;
	shr.u32 	%r199, %r280, 3;
	and.b32  	%r200, %r199, 124;
	mov.u32 	%r201, _ZZN8pygpukit3ops2nn27flash_attention_bf16_kernelEPK13__nv_bfloat16S4_S4_PS2_iiiiifiE10shared_sum;
	add.s32 	%r202, %r201, %r200;
	st.shared.f32 	[%r202], %f241;
$L__BB2_55:
	setp.gt.u32 	%p58, %r280, 31;
	bar.sync 	0;
	@%p58 bra 	$L__BB2_59;
	setp.ge.u32 	%p59, %r280, %r29;
	mov.f32 	%f240, 0f00000000;
	@%p59 bra 	$L__BB2_58;
	shl.b32 	%r203, %r280, 2;
	mov.u32 	%r204, _ZZN8pygpukit3ops2nn27flash_attention_bf16_kernelEPK13__nv_bfloat16S4_S4_PS2_iiiiifiE10shared_sum;
	add.s32 	%r205, %r204, %r203;
	ld.shared.f32 	%f240, [%r205];
$L__BB2_58:
	mov.b32 	%r206, %f240;
	shfl.sync.down.b32	%r207|%p60, %r206, 16, 31, -1;
	mov.b32 	%f164, %r207;
	add.f32 	%f165, %f240, %f164;
	mov.b32 	%r208, %f165;
	shfl.sync.down.b32	%r209|%p61, %r208, 8, 31, -1;
	mov.b32 	%f166, %r209;
	add.f32 	%f167, %f165, %f166;
	mov.b32 	%r210, %f167;
	shfl.sync.down.b32	%r211|%p62, %r210, 4, 31, -1;
	mov.b32 	%f168, %r211;
	add.f32 	%f169, %f167, %f168;
	mov.b32 	%r212, %f169;
	shfl.sync.down.b32	%r213|%p63, %r212, 2, 31, -1;
	mov.b32 	%f170, %r213;
	add.f32 	%f171, %f169, %f170;
	mov.b32 	%r214, %f171;
	shfl.sync.down.b32	%r215|%p64, %r214, 1, 31, -1;
	mov.b32 	%f172, %r215;
	add.f32 	%f241, %f171, %f172;
$L__BB2_59:
	not.pred 	%p65, %p79;
	@%p65 bra 	$L__BB2_61;
	st.shared.f32 	[_ZZN8pygpukit3ops2nn27flash_attention_bf16_kernelEPK13__nv_bfloat16S4_S4_PS2_iiiiifiE14block_tile_sum], %f241;
$L__BB2_61:
	setp.ge.s32 	%p66, %r280, %r84;
	bar.sync 	0;
	ld.shared.f32 	%f173, [_ZZN8pygpukit3ops2nn27flash_attention_bf16_kernelEPK13__nv_bfloat16S4_S4_PS2_iiiiifiE14block_tile_sum];
	fma.rn.f32 	%f250, %f250, %f24, %f173;
	bar.sync 	0;
	@%p66 bra 	$L__BB2_76;
	sub.s32 	%r65, %r40, %r39;
	and.b32  	%r66, %r38, 1;
	and.b32  	%r67, %r38, 3;
	mov.u32 	%r275, %r280;
$L__BB2_63:
	setp.lt.s32 	%p67, %r40, 1;
	mov.f32 	%f249, 0f00000000;
	@%p67 bra 	$L__BB2_75;
	add.s32 	%r217, %r40, -1;
	setp.lt.u32 	%p68, %r217, 7;
	mov.f32 	%f249, 0f00000000;
	mov.b32 	%r278, 0;
	@%p68 bra 	$L__BB2_67;
	mov.f32 	%f249, 0f00000000;
	mov.b32 	%r276, 0;
$L__BB2_66:
	.pragma "nounroll";
	shl.b32 	%r219, %r276, 2;
	add.s32 	%r220, %r26, %r219;
	ld.shared.f32 	%f178, [%r220];
	mad.lo.s32 	%r221, %r276, %r84, %r275;
	shl.b32 	%r222, %r221, 2;
	add.s32 	%r223, %r25, %r222;
	ld.shared.f32 	%f179, [%r223];
	fma.rn.f32 	%f180, %f178, %f179, %f249;
	ld.shared.f32 	%f181, [%r220+4];
	shl.b32 	%r224, %r84, 2;
	add.s32 	%r225, %r223, %r224;
	ld.shared.f32 	%f182, [%r225];
	fma.rn.f32 	%f183, %f181, %f182, %f180;
	ld.shared.f32 	%f184, [%r220+8];
	add.s32 	%r226, %r225, %r224;
	ld.shared.f32 	%f185, [%r226];
	fma.rn.f32 	%f186, %f184, %f185, %f183;
	ld.shared.f32 	%f187, [%r220+12];
	add.s32 	%r227, %r226, %r224;
	ld.shared.f32 	%f188, [%r227];
	fma.rn.f32 	%f189, %f187, %f188, %f186;
	ld.shared.f32 	%f190, [%r220+16];
	add.s32 	%r228, %r227, %r224;
	ld.shared.f32 	%f191, [%r228];
	fma.rn.f32 	%f192, %f190, %f191, %f189;
	ld.shared.f32 	%f193, [%r220+20];
	add.s32 	%r229, %r228, %r224;
	ld.shared.f32 	%f194, [%r229];
	fma.rn.f32 	%f195, %f193, %f194, %f192;
	ld.shared.f32 	%f196, [%r220+24];
	add.s32 	%r230, %r229, %r224;
	ld.shared.f32 	%f197, [%r230];
	fma.rn.f32 	%f198, %f196, %f197, %f195;
	ld.shared.f32 	%f199, [%r220+28];
	add.s32 	%r231, %r230, %r224;
	ld.shared.f32 	%f200, [%r231];
	fma.rn.f32 	%f249, %f199, %f200, %f198;
	add.s32 	%r276, %r276, 8;
	setp.ne.s32 	%p69, %r276, %r65;
	mov.u32 	%r278, %r65;
	@%p69 bra 	$L__BB2_66;
$L__BB2_67:
	setp.eq.s32 	%p70, %r39, 0;
	@%p70 bra 	$L__BB2_75;
	add.s32 	%r232, %r39, -1;
	setp.lt.u32 	%p71, %r232, 3;
	@%p71 bra 	$L__BB2_70;
	shl.b32 	%r233, %r278, 2;
	add.s32 	%r234, %r26, %r233;
	ld.shared.f32 	%f202, [%r234];
	mad.lo.s32 	%r235, %r278, %r84, %r275;
	shl.b32 	%r236, %r235, 2;
	add.s32 	%r237, %r25, %r236;
	ld.shared.f32 	%f203, [%r237];
	fma.rn.f32 	%f204, %f202, %f203, %f249;
	ld.shared.f32 	%f205, [%r234+4];
	shl.b32 	%r238, %r84, 2;
	add.s32 	%r239, %r237, %r238;
	ld.shared.f32 	%f206, [%r239];
	fma.rn.f32 	%f207, %f205, %f206, %f204;
	ld.shared.f32 	%f208, [%r234+8];
	add.s32 	%r240, %r239, %r238;
	ld.shared.f32 	%f209, [%r240];
	fma.rn.f32 	%f210, %f208, %f209, %f207;
	ld.shared.f32 	%f211, [%r234+12];
	add.s32 	%r241, %r240, %r238;
	ld.shared.f32 	%f212, [%r241];
	fma.rn.f32 	%f249, %f211, %f212, %f210;
	add.s32 	%r278, %r278, 4;
$L__BB2_70:
	setp.eq.s32 	%p72, %r67, 0;
	@%p72 bra 	$L__BB2_75;
	setp.eq.s32 	%p73, %r67, 1;
	@%p73 bra 	$L__BB2_73;
	shl.b32 	%r242, %r278, 2;
	add.s32 	%r243, %r26, %r242;
	ld.shared.f32 	%f214, [%r243];
	mad.lo.s32 	%r244, %r278, %r84, %r275;
	shl.b32 	%r245, %r244, 2;
	add.s32 	%r246, %r25, %r245;
	ld.shared.f32 	%f215, [%r246];
	fma.rn.f32 	%f216, %f214, %f215, %f249;
	ld.shared.f32 	%f217, [%r243+4];
	shl.b32 	%r247, %r84, 2;
	add.s32 	%r248, %r246, %r247;
	ld.shared.f32 	%f218, [%r248];
	fma.rn.f32 	%f249, %f217, %f218, %f216;
	add.s32 	%r278, %r278, 2;
$L__BB2_73:
	setp.eq.s32 	%p74, %r66, 0;
	@%p74 bra 	$L__BB2_75;
	shl.b32 	%r249, %r278, 2;
	add.s32 	%r250, %r26, %r249;
	ld.shared.f32 	%f219, [%r250];
	mad.lo.s32 	%r251, %r278, %r84, %r275;
	shl.b32 	%r252, %r251, 2;
	add.s32 	%r253, %r25, %r252;
	ld.shared.f32 	%f220, [%r253];
	fma.rn.f32 	%f249, %f219, %f220, %f249;
$L__BB2_75:
	mul.wide.s32 	%rd35, %r275, 4;
	add.s64 	%rd36, %rd1, %rd35;
	ld.local.f32 	%f221, [%rd36];
	fma.rn.f32 	%f222, %f24, %f221, %f249;
	st.local.f32 	[%rd36], %f222;
	add.s32 	%r275, %r275, %r27;
	setp.lt.s32 	%p75, %r275, %r84;
	@%p75 bra 	$L__BB2_63;
$L__BB2_76:
	bar.sync 	0;
	add.s32 	%r263, %r263, 1;
	add.s32 	%r254, %r3, 31;
	shr.u32 	%r255, %r254, 5;
	setp.ne.s32 	%p76, %r263, %r255;
	mov.f32 	%f226, %f23;
	@%p76 bra 	$L__BB2_19;
$L__BB2_77:
	setp.ge.s32 	%p77, %r280, %r84;
	@%p77 bra 	$L__BB2_80;
	mov.u32 	%r78, %ntid.x;
	cvta.to.global.u64 	%rd7, %rd11;
	rcp.rn.f32 	%f47, %f250;
$L__BB2_79:
	cvt.s64.s32 	%rd37, %r280;
	mul.wide.s32 	%rd38, %r280, 4;
	add.s64 	%rd39, %rd1, %rd38;
	ld.local.f32 	%f224, [%rd39];
	mul.f32 	%f223, %f47, %f224;
	// begin inline asm
	{  cvt.rn.bf16.f32 %rs4, %f223;}

	// end inline asm
	add.s64 	%rd40, %rd2, %rd37;
	shl.b64 	%rd41, %rd40, 1;
	add.s64 	%rd42, %rd7, %rd41;
	st.global.u16 	[%rd42], %rs4;
	add.s32 	%r280, %r280, %r78;
	setp.lt.s32 	%p78, %r280, %r84;
	@%p78 bra 	$L__BB2_79;
$L__BB2_80:
	ret;

}


// ===== COMPILED SASS (sm_100) =====

	.target	sm_100

	.elftype	@"ET_EXEC"


//--------------------- .note.nv.tkinfo           --------------------------
	.section	.note.nv.tkinfo,"",@"SHT_NOTE"
	.sectionflags	@"SHF_NOTE_NV_TKINFO"
	.tkinfo
        /*0018*/ 	.word	0x00000002
        /*0030*/ 	.string	""
        /*0030*/ 	.string	"ptxas"
        /*0030*/ 	.string	"Cuda compilation tools, release 13.0, V13.0.88"
        /*0030*/ 	.string	"Build cuda_13.0.r13.0/compiler.36424714_0"
        /*0030*/ 	.string	"-arch sm_100 -m 64 "



//--------------------- .note.nv.cuinfo           --------------------------
	.section	.note.nv.cuinfo,"",@"SHT_NOTE"
	.sectionflags	@"SHF_NOTE_NV_CUINFO"
        /*0018*/ 	.short	0x0002
        /*001a*/ 	.short	0x0064
        /*001c*/ 	.short	0x0082
	.zero		2


//--------------------- .nv.info                  --------------------------
	.section	.nv.info,"",@"SHT_CUDA_INFO"
	.align	4


	//----- nvinfo : EIATTR_REGCOUNT
	.align		4
        /*0000*/ 	.byte	0x04, 0x2f
        /*0002*/ 	.short	(.L_1 - .L_0)
	.align		4
.L_0:
        /*0004*/ 	.word	index@(_ZN8pygpukit3ops2nn26flash_attention_f32_kernelEPKfS3_S3_Pfiiiiifi)
        /*0008*/ 	.word	0x00000020


	//----- nvinfo : EIATTR_FRAME_SIZE
	.align		4
.L_1:
        /*000c*/ 	.byte	0x04, 0x11
        /*000e*/ 	.short	(.L_3 - .L_2)
	.align		4
.L_2:
        /*0010*/ 	.word	index@($__internal_2_$__cuda_sm20_rcp_rn_f32_slowpath)
        /*0014*/ 	.word	0x00000200


	//----- nvinfo : EIATTR_FRAME_SIZE
	.align		4
.L_3:
        /*0018*/ 	.byte	0x04, 0x11
        /*001a*/ 	.short	(.L_5 - .L_4)
	.align		4
.L_4:
        /*001c*/ 	.word	index@(_ZN8pygpukit3ops2nn26flash_attention_f32_kernelEPKfS3_S3_Pfiiiiifi)
        /*0020*/ 	.word	0x00000200


	//----- nvinfo : EIATTR_REGCOUNT
	.align		4
.L_5:
        /*0024*/ 	.byte	0x04, 0x2f
        /*0026*/ 	.short	(.L_7 - .L_6)
	.align		4
.L_6:
        /*0028*/ 	.word	index@(_ZN8pygpukit3ops2nn26flash_attention_f16_kernelEPK6__halfS4_S4_PS2_iiiiifi)
        /*002c*/ 	.word	0x00000020


	//----- nvinfo : EIATTR_FRAME_SIZE
	.align		4
.L_7:
        /*0030*/ 	.byte	0x04, 0x11
        /*0032*/ 	.short	(.L_9 - .L_8)
	.align		4
.L_8:
        /*0034*/ 	.word	index@($__internal_1_$__cuda_sm20_rcp_rn_f32_slowpath)
        /*0038*/ 	.word	0x00000200


	//----- nvinfo : EIATTR_FRAME_SIZE
	.align		4
.L_9:
        /*003c*/ 	.byte	0x04, 0x11
        /*003e*/ 	.short	(.L_11 - .L_10)
	.align		4
.L_10:
        /*0040*/ 	.word	index@(_ZN8pygpukit3ops2nn26flash_attention_f16_kernelEPK6__halfS4_S4_PS2_iiiiifi)
        /*0044*/ 	.word	0x00000200


	//----- nvinfo : EIATTR_REGCOUNT
	.align		4
.L_11:
        /*0048*/ 	.byte	0x04, 0x2f
        /*004a*/ 	.short	(.L_13 - .L_12)
	.align		4
.L_12:
        /*004c*/ 	.word	index@(_ZN8pygpukit3ops2nn27flash_attention_bf16_kernelEPK13__nv_bfloat16S4_S4_PS2_iiiiifi)
        /*0050*/ 	.word	0x00000020


	//----- nvinfo : EIATTR_FRAME_SIZE
	.align		4
.L_13:
        /*0054*/ 	.byte	0x04, 0x11
        /*0056*/ 	.short	(.L_15 - .L_14)
	.align		4
.L_14:
        /*0058*/ 	.word	index@($__internal_0_$__cuda_sm20_rcp_rn_f32_slowpath)
        /*005c*/ 	.word	0x00000200


	//----- nvinfo : EIATTR_FRAME_SIZE
	.align		4
.L_15:
        /*0060*/ 	.byte	0x04, 0x11
        /*0062*/ 	.short	(.L_17 - .L_16)
	.align		4
.L_16:
        /*0064*/ 	.word	index@(_ZN8pygpukit3ops2nn27flash_attention_bf16_kernelEPK13__nv_bfloat16S4_S4_PS2_iiiiifi)
        /*0068*/ 	.word	0x00000200


	//----- nvinfo : EIATTR_MIN_STACK_SIZE
	.align		4
.L_17:
        /*006c*/ 	.byte	0x04, 0x12
        /*006e*/ 	.short	(.L_19 - .L_18)
	.align		4
.L_18:
        /*0070*/ 	.word	index@(_ZN8pygpukit3ops2nn27flash_attention_bf16_kernelEPK13__nv_bfloat16S4_S4_PS2_iiiiifi)
        /*0074*/ 	.word	0x00000200


	//----- nvinfo : EIATTR_MIN_STACK_SIZE
	.align		4
.L_19:
        /*0078*/ 	.byte	0x04, 0x12
        /*007a*/ 	.short	(.L_21 - .L_20)
	.align		4
.L_20:
        /*007c*/ 	.word	index@(_ZN8pygpukit3ops2nn26flash_attention_f16_kernelEPK6__halfS4_S4_PS2_iiiiifi)
        /*0080*/ 	.word	0x00000200


	//----- nvinfo : EIATTR_MIN_STACK_SIZE
	.align		4
.L_21:
        /*0084*/ 	.byte	0x04, 0x12
        /*0086*/ 	.short	(.L_23 - .L_22)
	.align		4
.L_22:
        /*0088*/ 	.word	index@(_ZN8pygpukit3ops2nn26flash_attention_f32_kernelEPKfS3_S3_Pfiiiiifi)
        /*008c*/ 	.word	0x00000200
.L_23:


//--------------------- .nv.compat                --------------------------
	.section	.nv.compat,"",@"SHT_CUDA_COMPAT_INFO"
	.align	4
        /*0000*/ 	.byte	0x02, 0x09, 0x00, 0x00, 0x02, 0x02, 0x01, 0x00, 0x02, 0x05, 0x05, 0x00, 0x03, 0x07, 0x01, 0x01
        /*0010*/ 	.byte	0x02, 0x03, 0x00, 0x00, 0x02, 0x06, 0x01, 0x00, 0x04, 0x0b, 0x08, 0x00, 0x09, 0x00, 0x00, 0x00
        /*0020*/ 	.byte	0x00, 0x00, 0x00, 0x00


//--------------------- .nv.info._ZN8pygpukit3ops2nn27flash_attention_bf16_kernelEPK13__nv_bfloat16S4_S4_PS2_iiiiifi --------------------------
	.section	.nv.info._ZN8pygpukit3ops2nn27flash_attention_bf16_kernelEPK13__nv_bfloat16S4_S4_PS2_iiiiifi,"",@"SHT_CUDA_INFO"
	.sectionflags	@""
	.align	4


	//----- nvinfo : EIATTR_CUDA_API_VERSION
	.align		4
        /*0000*/ 	.byte	0x04, 0x37
        /*0002*/ 	.short	(.L_25 - .L_24)
.L_24:
        /*0004*/ 	.word	0x00000082


	//----- nvinfo : EIATTR_KPARAM_INFO
	.align		4
.L_25:
        /*0008*/ 	.byte	0x04, 0x17
        /*000a*/ 	.short	(.L_27 - .L_26)
.L_26:
        /*000c*/ 	.word	0x00000000
        /*0010*/ 	.short	0x000a
        /*0012*/ 	.short	0x0038
        /*0014*/ 	.byte	0x00, 0xf0, 0x11, 0x00


	//----- nvinfo : EIATTR_KPARAM_INFO
	.align		4
.L_27:
        /*0018*/ 	.byte	0x04, 0x17
        /*001a*/ 	.short	(.L_29 - .L_28)
.L_28:
        /*001c*/ 	.word	0x00000000
        /*0020*/ 	.short	0x0009
        /*0022*/ 	.short	0x0034
        /*0024*/ 	.byte	0x00, 0xf0, 0x11, 0x00


	//----- nvinfo : EIATTR_KPARAM_INFO
	.align		4
.L_29:
        /*0028*/ 	.byte	0x04, 0x17
        /*002a*/ 	.short	(.L_31 - .L_30)
.L_30:
        /*002c*/ 	.word	0x00000000
        /*0030*/ 	.short	0x0008
        /*0032*/ 	.short	0x0030
        /*0034*/ 	.byte	0x00, 0xf0, 0x11, 0x00


	//----- nvinfo : EIATTR_KPARAM_INFO
	.align		4
.L_31:
        /*0038*/ 	.byte	0x04, 0x17
        /*003a*/ 	.short	(.L_33 - .L_32)
.L_32:
        /*003c*/ 	.word	0x00000000
        /*0040*/ 	.short	0x0007
        /*0042*/ 	.short	0x002c
        /*0044*/ 	.byte	0x00, 0xf0, 0x11, 0x00


	//----- nvinfo : EIATTR_KPARAM_INFO
	.align		4
.L_33:
        /*0048*/ 	.byte	0x04, 0x17
        /*004a*/ 	.short	(.L_35 - .L_34)
.L_34:
        /*004c*/ 	.word	0x00000000
        /*0050*/ 	.short	0x0006
        /*0052*/ 	.short	0x0028
        /*0054*/ 	.byte	0x00, 0xf0, 0x11, 0x00


	//----- nvinfo : EIATTR_KPARAM_INFO
	.align		4
.L_35:
        /*0058*/ 	.byte	0x04, 0x17
        /*005a*/ 	.short	(.L_37 - .L_36)
.L_36:
        /*005c*/ 	.word	0x00000000
        /*0060*/ 	.short	0x0005
        /*0062*/ 	.short	0x0024
        /*0064*/ 	.byte	0x00, 0xf0, 0x11, 0x00


	//----- nvinfo : EIATTR_KPARAM_INFO
	.align		4
.L_37:
        /*0068*/ 	.byte	0x04, 0x17
        /*006a*/ 	.short	(.L_39 - .L_38)
.L_38:
        /*006c*/ 	.word	0x00000000
        /*0070*/ 	.short	0x0004
        /*0072*/ 	.short	0x0020
        /*0074*/ 	.byte	0x00, 0xf0, 0x11, 0x00


	//----- nvinfo : EIATTR_KPARAM_INFO
	.align		4
.L_39:
        /*0078*/ 	.byte	0x04, 0x17
        /*007a*/ 	.short	(.L_41 - .L_40)
.L_40:
        /*007c*/ 	.word	0x00000000
        /*0080*/ 	.short	0x0003
        /*0082*/ 	.short	0x0018
        /*0084*/ 	.byte	0x00, 0xf5, 0x21, 0x00


	//----- nvinfo : EIATTR_KPARAM_INFO
	.align		4
.L_41:
        /*0088*/ 	.byte	0x04, 0x17
        /*008a*/ 	.short	(.L_43 - .L_42)
.L_42:
        /*008c*/ 	.word	0x00000000
        /*0090*/ 	.short	0x0002
        /*0092*/ 	.short	0x0010
        /*0094*/ 	.byte	0x00, 0xf5, 0x21, 0x00


	//----- nvinfo : EIATTR_KPARAM_INFO
	.align		4
.L_43:
        /*0098*/ 	.byte	0x04, 0x17
        /*009a*/ 	.short	(.L_45 - .L_44)
.L_44:
        /*009c*/ 	.word	0x00000000
        /*00a0*/ 	.short	0x0001
        /*00a2*/ 	.short	0x0008
        /*00a4*/ 	.byte	0x00, 0xf5, 0x21, 0x00


	//----- nvinfo : EIATTR_KPARAM_INFO
	.align		4
.L_45:
        /*00a8*/ 	.byte	0x04, 0x17
        /*00aa*/ 	.short	(.L_47 - .L_46)
.L_46:
        /*00ac*/ 	.word	0x00000000
        /*00b0*/ 	.short	0x0000
        /*00b2*/ 	.short	0x0000
        /*00b4*/ 	.byte	0x00, 0xf5, 0x21, 0x00


	//----- nvinfo : EIATTR_SPARSE_MMA_MASK
	.align		4
.L_47:
        /*00b8*/ 	.byte	0x03, 0x50
        /*00ba*/ 	.short	0x0000


	//----- nvinfo : EIATTR_MAXREG_COUNT
	.align		4
        /*00bc*/ 	.byte	0x03, 0x1b
        /*00be*/ 	.short	0x00ff


	//----- nvinfo : EIATTR_NUM_BARRIERS
	.align		4
        /*00c0*/ 	.byte	0x02, 0x4c
        /*00c2*/ 	.byte	0x01
	.zero		1


	//----- nvinfo : EIATTR_MERCURY_ISA_VERSION
	.align		4
        /*00c4*/ 	.byte	0x03, 0x5f
        /*00c6*/ 	.short	0x0101


	//----- nvinfo : EIATTR_COOP_GROUP_MASK_REGIDS
	.align		4
        /*00c8*/ 	.byte	0x04, 0x29
        /*00ca*/ 	.short	(.L_49 - .L_48)


	//   ....[0]....
.L_48:
        /*00cc*/ 	.word	0xffffffff


	//   ....[1]....
        /*00d0*/ 	.word	0xffffffff


	//   ....[2]....
        /*00d4*/ 	.word	0xffffffff


	//   ....[3]....
        /*00d8*/ 	.word	0xffffffff


	//   ....[4]....
        /*00dc*/ 	.word	0xffffffff


	//   ....[5]....
        /*00e0*/ 	.word	0xffffffff


	//   ....[6]....
        /*00e4*/ 	.word	0xffffffff


	//   ....[7]....
        /*00e8*/ 	.word	0xffffffff


	//   ....[8]....
        /*00ec*/ 	.word	0xffffffff


	//   ....[9]....
        /*00f0*/ 	.word	0xffffffff


	//   ....[10]....
        /*00f4*/ 	.word	0xffffffff


	//   ....[11]....
        /*00f8*/ 	.word	0xffffffff


	//   ....[12]....
        /*00fc*/ 	.word	0xffffffff


	//   ....[13]....
        /*0100*/ 	.word	0xffffffff


	//   ....[14]....
        /*0104*/ 	.word	0xffffffff


	//   ....[15]....
        /*0108*/ 	.word	0xffffffff


	//   ....[16]....
        /*010c*/ 	.word	0xffffffff


	//   ....[17]....
        /*0110*/ 	.word	0xffffffff


	//   ....[18]....
        /*0114*/ 	.word	0xffffffff


	//   ....[19]....
        /*0118*/ 	.word	0xffffffff


	//   ....[20]....
        /*011c*/ 	.word	0x05000012


	//   ....[21]....
        /*0120*/ 	.word	0x05000012


	//   ....[22]....
        /*0124*/ 	.word	0x05000012


	//   ....[23]....
        /*0128*/ 	.word	0x05000012


	//   ....[24]....
        /*012c*/ 	.word	0x05000012


	//   ....[25]....
        /*0130*/ 	.word	0x05000012


	//   ....[26]....
        /*0134*/ 	.word	0x05000012


	//   ....[27]....
        /*0138*/ 	.word	0x05000012


	//   ....[28]....
        /*013c*/ 	.word	0x05000012


	//   ....[29]....
        /*0140*/ 	.word	0x05000012


	//----- nvinfo : EIATTR_COOP_GROUP_INSTR_OFFSETS
	.align		4
.L_49:
        /*0144*/ 	.byte	0x04, 0x28
        /*0146*/ 	.short	(.L_51 - .L_50)


	//   ....[0]....
.L_50:
        /*0148*/ 	.word	0x00001610


	//   ....[1]....
        /*014c*/ 	.word	0x00001680


	//   ....[2]....
        /*0150*/ 	.word	0x000016c0


	//   ....[3]....
        /*0154*/ 	.word	0x000016f0


	//   ....[4]....
        /*0158*/ 	.word	0x00001710


	//   ....[5]....
        /*015c*/ 	.word	0x00001830


	//   ....[6]....
        /*0160*/ 	.word	0x00001850


	//   ....[7]....
        /*0164*/ 	.word	0x00001870


	//   ....[8]....
        /*0168*/ 	.word	0x00001890


	//   ....[9]....
        /*016c*/ 	.word	0x000018b0


	//   ....[10]....
        /*0170*/ 	.word	0x00001b20


	//   ....[11]....
        /*0174*/ 	.word	0x00001c20


	//   ....[12]....
        /*0178*/ 	.word	0x00001c80


	//   ....[13]....
        /*017c*/ 	.word	0x00001ca0


	//   ....[14]....
        /*0180*/ 	.word	0x00001cc0


	//   ....[15]....
        /*0184*/ 	.word	0x00001dc0


	//   ....[16]....
        /*0188*/ 	.word	0x00001de0


	//   ....[17]....
        /*018c*/ 	.word	0x00001e00


	//   ....[18]....
        /*0190*/ 	.word	0x00001e20


	//   ....[19]....
        /*0194*/ 	.word	0x00001e40


	//   ....[20]....
        /*0198*/ 	.word	0x00002940


	//   ....[21]....
        /*019c*/ 	.word	0x000029b0


	//   ....[22]....
        /*01a0*/ 	.word	0x00002a20


	//   ....[23]....
        /*01a4*/ 	.word	0x00002a90


	//   ....[24]....
        /*01a8*/ 	.word	0x00002b00


	//   ....[25]....
        /*01ac*/ 	.word	0x00002b90


	//   ....[26]....
        /*01b0*/ 	.word	0x00002c00


	//   ....[27]....
        /*01b4*/ 	.word	0x00002c70


	//   ....[28]....
        /*01b8*/ 	.word	0x00002ce0


	//   ....[29]....
        /*01bc*/ 	.word	0x00002d50


	//----- nvinfo : EIATTR_VRC_CTA_INIT_COUNT
	.align		4
.L_51:
        /*01c0*/ 	.byte	0x02, 0x4a
	.zero		1
	.zero		1


	//----- nvinfo : EIATTR_EXIT_INSTR_OFFSETS
	.align		4
        /*01c4*/ 	.byte	0x04, 0x1c
        /*01c6*/ 	.short	(.L_53 - .L_52)


	//   ....[0]....
.L_52:
        /*01c8*/ 	.word	0x00000090


	//   ....[1]....
        /*01cc*/ 	.word	0x00002700


	//   ....[2]....
        /*01d0*/ 	.word	0x000028e0


	//----- nvinfo : EIATTR_CRS_STACK_SIZE
	.align		4
.L_53:
        /*01d4*/ 	.byte	0x04, 0x1e
        /*01d6*/ 	.short	(.L_55 - .L_54)
.L_54:
        /*01d8*/ 	.word	0x00000000


	//----- nvinfo : EIATTR_CBANK_PARAM_SIZE
	.align		4
.L_55:
        /*01dc*/ 	.byte	0x03, 0x19
        /*01de*/ 	.short	0x003c


	//----- nvinfo : EIATTR_PARAM_CBANK
	.align		4
        /*01e0*/ 	.byte	0x04, 0x0a
        /*01e2*/ 	.short	(.L_57 - .L_56)
	.align		4
.L_56:
        /*01e4*/ 	.word	index@(.nv.constant0._ZN8pygpukit3ops2nn27flash_attention_bf16_kernelEPK13__nv_bfloat16S4_S4_PS2_iiiiifi)
        /*01e8*/ 	.short	0x0380
        /*01ea*/ 	.short	0x003c


	//----- nvinfo : EIATTR_SW_WAR
	.align		4
.L_57:
        /*01ec*/ 	.byte	0x04, 0x36
        /*01ee*/ 	.short	(.L_59 - .L_58)
.L_58:
        /*01f0*/ 	.word	0x00000008
.L_59:


//--------------------- .nv.info._ZN8pygpukit3ops2nn26flash_attention_f16_kernelEPK6__halfS4_S4_PS2_iiiiifi --------------------------
	.section	.nv.info._ZN8pygpukit3ops2nn26flash_attention_f16_kernelEPK6__halfS4_S4_PS2_iiiiifi,"",@"SHT_CUDA_INFO"
	.sectionflags	@""
	.align	4


	//----- nvinfo : EIATTR_CUDA_API_VERSION
	.align		4
        /*0000*/ 	.byte	0x04, 0x37
        /*0002*/ 	.short	(.L_61 - .L_60)
.L_60:
        /*0004*/ 	.word	0x00000082


	//----- nvinfo : EIATTR_KPARAM_INFO
	.align		4
.L_61:
        /*0008*/ 	.byte	0x04, 0x17
        /*000a*/ 	.short	(.L_63 - .L_62)
.L_62:
        /*000c*/ 	.word	0x00000000
        /*0010*/ 	.short	0x000a
        /*0012*/ 	.short	0x0038
        /*0014*/ 	.byte	0x00, 0xf0, 0x11, 0x00


	//----- nvinfo : EIATTR_KPARAM_INFO
	.align		4
.L_63:
        /*0018*/ 	.byte	0x04, 0x17
        /*001a*/ 	.short	(.L_65 - .L_64)
.L_64:
        /*001c*/ 	.word	0x00000000
        /*0020*/ 	.short	0x0009
        /*0022*/ 	.short	0x0034
        /*0024*/ 	.byte	0x00, 0xf0, 0x11, 0x00


	//----- nvinfo : EIATTR_KPARAM_INFO
	.align		4
.L_65:
        /*0028*/ 	.byte	0x04, 0x17
        /*002a*/ 	.short	(.L_67 - .L_66)
.L_66:
        /*002c*/ 	.word	0x00000000
        /*0030*/ 	.short	0x0008
        /*0032*/ 	.short	0x0030
        /*0034*/ 	.byte	0x00, 0xf0, 0x11, 0x00


	//----- nvinfo : EIATTR_KPARAM_INFO
	.align		4
.L_67:
        /*0038*/ 	.byte	0x04, 0x17
        /*003a*/ 	.short	(.L_69 - .L_68)
.L_68:
        /*003c*/ 	.word	0x00000000
        /*0040*/ 	.short	0x0007
        /*0042*/ 	.short	0x002c
        /*0044*/ 	.byte	0x00, 0xf0, 0x11, 0x00


	//----- nvinfo : EIATTR_KPARAM_INFO
	.align		4
.L_69:
        /*0048*/ 	.byte	0x04, 0x17
        /*004a*/ 	.short	(.L_71 - .L_70)
.L_70:
        /*004c*/ 	.word	0x00000000
        /*0050*/ 	.short	0x0006
        /*0052*/ 	.short	0x0028
        /*0054*/ 	.byte	0x00, 0xf0, 0x11, 0x00


	//----- nvinfo : EIATTR_KPARAM_INFO
	.align		4
.L_71:
        /*0058*/ 	.byte	0x04, 0x17
        /*005a*/ 	.short	(.L_73 - .L_72)
.L_72:
        /*005c*/ 	.word	0x00000000
        /*0060*/ 	.short	0x0005
        /*0062*/ 	.short	0x0024
        /*0064*/ 	.byte	0x00, 0xf0, 0x11, 0x00


	//----- nvinfo : EIATTR_KPARAM_INFO
	.align		4
.L_73:
        /*0068*/ 	.byte	0x04, 0x17
        /*006a*/ 	.short	(.L_75 - .L_74)
.L_74:
        /*006c*/ 	.word	0x00000000
        /*0070*/ 	.short	0x0004
        /*0072*/ 	.short	0x0020
        /*0074*/ 	.byte	0x00, 0xf0, 0x11, 0x00


	//----- nvinfo : EIATTR_KPARAM_INFO
	.align		4
.L_75:
        /*0078*/ 	.byte	0x04, 0x17
        /*007a*/ 	.short	(.L_77 - .L_76)
.L_76:
        /*007c*/ 	.word	0x00000000
        /*0080*/ 	.short	0x0003
        /*0082*/ 	.short	0x0018
        /*0084*/ 	.byte	0x00, 0xf5, 0x21, 0x00


	//----- nvinfo : EIATTR_KPARAM_INFO
	.align		4
.L_77:
        /*0088*/ 	.byte	0x04, 0x17
        /*008a*/ 	.short	(.L_79 - .L_78)
.L_78:
        /*008c*/ 	.word	0x00000000
        /*0090*/ 	.short	0x0002
        /*0092*/ 	.short	0x0010
        /*0094*/ 	.byte	0x00, 0xf5, 0x21, 0x00


	//----- nvinfo : EIATTR_KPARAM_INFO
	.align		4
.L_79:
        /*0098*/ 	.byte	0x04, 0x17
        /*009a*/ 	.short	(.L_81 - .L_80)
.L_80:
        /*009c*/ 	.word	0x00000000
        /*00a0*/ 	.short	0x0001
        /*00a2*/ 	.short	0x0008
        /*00a4*/ 	.byte	0x00, 0xf5, 0x21, 0x00


	//----- nvinfo : EIATTR_KPARAM_INFO
	.align		4
.L_81:
        /*00a8*/ 	.byte	0x04, 0x17
        /*00aa*/ 	.short	(.L_83 - .L_82)
.L_82:
        /*00ac*/ 	.word	0x00000000
        /*00b0*/ 	.short	0x0000
        /*00b2*/ 	.short	0x0000
        /*00b4*/ 	.byte	0x00, 0xf5, 0x21, 0x00


	//----- nvinfo : EIATTR_SPARSE_MMA_MASK
	.align		4
.L_83:
        /*00b8*/ 	.byte	0x03, 0x50
        /*00ba*/ 	.short	0x0000


	//----- nvinfo : EIATTR_MAXREG_COUNT
	.align		4
        /*00bc*/ 	.byte	0x03, 0x1b
        /*00be*/ 	.short	0x00ff


	//----- nvinfo : EIATTR_NUM_BARRIERS
	.align		4
        /*00c0*/ 	.byte	0x02, 0x4c
        /*00c2*/ 	.byte	0x01
	.zero		1


	//----- nvinfo : EIATTR_MERCURY_ISA_VERSION
	.align		4
        /*00c4*/ 	.byte	0x03, 0x5f
        /*00c6*/ 	.short	0x0101


	//----- nvinfo : EIATTR_COOP_GROUP_MASK_REGIDS
	.align		4
        /*00c8*/ 	.byte	0x04, 0x29
        /*00ca*/ 	.short	(.L_85 - .L_84)


	//   ....[0]....
.L_84:
        /*00cc*/ 	.word	0xffffffff


	//   ....[1]....
        /*00d0*/ 	.word	0xffffffff


	//   ....[2]....
        /*00d4*/ 	.word	0xffffffff


	//   ....[3]....
        /*00d8*/ 	.word	0xffffffff


	//   ....[4]....
        /*00dc*/ 	.word	0xffffffff


	//   ....[5]....
        /*00e0*/ 	.word	0xffffffff


	//   ....[6]....
        /*00e4*/ 	.word	0xffffffff


	//   ....[7]....
        /*00e8*/ 	.word	0xffffffff


	//   ....[8]....
        /*00ec*/ 	.word	0xffffffff


	//   ....[9]....
        /*00f0*/ 	.word	0xffffffff


	//   ....[10]....
        /*00f4*/ 	.word	0xffffffff


	//   ....[11]....
        /*00f8*/ 	.word	0xffffffff


	//   ....[12]....
        /*00fc*/ 	.word	0xffffffff


	//   ....[13]....
        /*0100*/ 	.word	0xffffffff


	//   ....[14]....
        /*0104*/ 	.word	0xffffffff


	//   ....[15]....
        /*0108*/ 	.word	0xffffffff


	//   ....[16]....
        /*010c*/ 	.word	0xffffffff


	//   ....[17]....
        /*0110*/ 	.word	0xffffffff


	//   ....[18]....
        /*0114*/ 	.word	0xffffffff


	//   ....[19]....
        /*0118*/ 	.word	0xffffffff


	//   ....[20]....
        /*011c*/ 	.word	0x05000012


	//   ....[21]....
        /*0120*/ 	.word	0x05000012


	//   ....[22]....
        /*0124*/ 	.word	0x05000012


	//   ....[23]....
        /*0128*/ 	.word	0x05000012


	//   ....[24]....
        /*012c*/ 	.word	0x05000012


	//   ....[25]....
        /*0130*/ 	.word	0x05000012


	//   ....[26]....
        /*0134*/ 	.word	0x05000012


	//   ....[27]....
        /*0138*/ 	.word	0x05000012


	//   ....[28]....
        /*013c*/ 	.word	0x05000012


	//   ....[29]....
        /*0140*/ 	.word	0x05000012


	//----- nvinfo : EIATTR_COOP_GROUP_INSTR_OFFSETS
	.align		4
.L_85:
        /*0144*/ 	.byte	0x04, 0x28
        /*0146*/ 	.short	(.L_87 - .L_86)


	//   ....[0]....
.L_86:
        /*0148*/ 	.word	0x00001610


	//   ....[1]....
        /*014c*/ 	.word	0x00001680


	//   ....[2]....
        /*0150*/ 	.word	0x000016c0


	//   ....[3]....
        /*0154*/ 	.word	0x000016f0


	//   ....[4]....
        /*0158*/ 	.word	0x00001710


	//   ....[5]....
        /*015c*/ 	.word	0x00001830


	//   ....[6]....
        /*0160*/ 	.word	0x00001850


	//   ....[7]....
        /*0164*/ 	.word	0x00001870


	//   ....[8]....
        /*0168*/ 	.word	0x00001890


	//   ....[9]....
        /*016c*/ 	.word	0x000018b0


	//   ....[10]....
        /*0170*/ 	.word	0x00001b20


	//   ....[11]....
        /*0174*/ 	.word	0x00001c20


	//   ....[12]....
        /*0178*/ 	.word	0x00001c80


	//   ....[13]....
        /*017c*/ 	.word	0x00001ca0


	//   ....[14]....
        /*0180*/ 	.word	0x00001cc0


	//   ....[15]....
        /*0184*/ 	.word	0x00001dc0


	//   ....[16]....
        /*0188*/ 	.word	0x00001de0


	//   ....[17]....
        /*018c*/ 	.word	0x00001e00


	//   ....[18]....
        /*0190*/ 	.word	0x00001e20


	//   ....[19]....
        /*0194*/ 	.word	0x00001e40


	//   ....[20]....
        /*0198*/ 	.word	0x00002940


	//   ....[21]....
        /*019c*/ 	.word	0x000029b0


	//   ....[22]....
        /*01a0*/ 	.word	0x00002a20


	//   ....[23]....
        /*01a4*/ 	.word	0x00002a90


	//   ....[24]....
        /*01a8*/ 	.word	0x00002b00


	//   ....[25]....
        /*01ac*/ 	.word	0x00002b90


	//   ....[26]....
        /*01b0*/ 	.word	0x00002c00


	//   ....[27]....
        /*01b4*/ 	.word	0x00002c70


	//   ....[28]....
        /*01b8*/ 	.word	0x00002ce0


	//   ....[29]....
        /*01bc*/ 	.word	0x00002d50


	//----- nvinfo : EIATTR_VRC_CTA_INIT_COUNT
	.align		4
.L_87:
        /*01c0*/ 	.byte	0x02, 0x4a
	.zero		1
	.zero		1


	//----- nvinfo : EIATTR_EXIT_INSTR_OFFSETS
	.align		4
        /*01c4*/ 	.byte	0x04, 0x1c
        /*01c6*/ 	.short	(.L_89 - .L_88)


	//   ....[0]....
.L_88:
        /*01c8*/ 	.word	0x00000090


	//   ....[1]....
        /*01cc*/ 	.word	0x00002700


	//   ....[2]....
        /*01d0*/ 	.word	0x000028e0


	//----- nvinfo : EIATTR_CRS_STACK_SIZE
	.align		4
.L_89:
        /*01d4*/ 	.byte	0x04, 0x1e
        /*01d6*/ 	.short	(.L_91 - .L_90)
.L_90:
        /*01d8*/ 	.word	0x00000000


	//----- nvinfo : EIATTR_CBANK_PARAM_SIZE
	.align		4
.L_91:
        /*01dc*/ 	.byte	0x03, 0x19
        /*01de*/ 	.short	0x003c


	//----- nvinfo : EIATTR_PARAM_CBANK
	.align		4
        /*01e0*/ 	.byte	0x04, 0x0a
        /*01e2*/ 	.short	(.L_93 - .L_92)
	.align		4
.L_92:
        /*01e4*/ 	.word	index@(.nv.constant0._ZN8pygpukit3ops2nn26flash_attention_f16_kernelEPK6__halfS4_S4_PS2_iiiiifi)
        /*01e8*/ 	.short	0x0380
        /*01ea*/ 	.short	0x003c


	//----- nvinfo : EIATTR_SW_WAR
	.align		4
.L_93:
        /*01ec*/ 	.byte	0x04, 0x36
        /*01ee*/ 	.short	(.L_95 - .L_94)
.L_94:
        /*01f0*/ 	.word	0x00000008
.L_95:


//--------------------- .nv.info._ZN8pygpukit3ops2nn26flash_attention_f32_kernelEPKfS3_S3_Pfiiiiifi --------------------------
	.section	.nv.info._ZN8pygpukit3ops2nn26flash_attention_f32_kernelEPKfS3_S3_Pfiiiiifi,"",@"SHT_CUDA_INFO"
	.sectionflags	@""
	.align	4


	//----- nvinfo : EIATTR_CUDA_API_VERSION
	.align		4
        /*0000*/ 	.byte	0x04, 0x37
        /*0002*/ 	.short	(.L_97 - .L_96)
.L_96:
        /*0004*/ 	.word	0x00000082


	//----- nvinfo : EIATTR_KPARAM_INFO
	.align		4
.L_97:
        /*0008*/ 	.byte	0x04, 0x17
        /*000a*/ 	.short	(.L_99 - .L_98)
.L_98:
        /*000c*/ 	.word	0x00000000
        /*0010*/ 	.short	0x000a
        /*0012*/ 	.short	0x0038
        /*0014*/ 	.byte	0x00, 0xf0, 0x11, 0x00


	//----- nvinfo : EIATTR_KPARAM_INFO
	.align		4
.L_99:
        /*0018*/ 	.byte	0x04, 0x17
        /*001a*/ 	.short	(.L_101 - .L_100)
.L_100:
        /*001c*/ 	.word	0x00000000
        /*0020*/ 	.short	0x0009
        /*0022*/ 	.short	0x0034
        /*0024*/ 	.byte	0x00, 0xf0, 0x11, 0x00


	//----- nvinfo : EIATTR_KPARAM_INFO
	.align		4
.L_101:
        /*0028*/ 	.byte	0x04, 0x17
        /*002a*/ 	.short	(.L_103 - .L_102)
.L_102:
        /*002c*/ 	.word	0x00000000
        /*0030*/ 	.short	0x0008
        /*0032*/ 	.short	0x0030
        /*0034*/ 	.byte	0x00, 0xf0, 0x11, 0x00


	//----- nvinfo : EIATTR_KPARAM_INFO
	.align		4
.L_103:
        /*0038*/ 	.byte	0x04, 0x17
        /*003a*/ 	.short	(.L_105 - .L_104)
.L_104:
        /*003c*/ 	.word	0x00000000
        /*0040*/ 	.short	0x0007
        /*0042*/ 	.short	0x002c
        /*0044*/ 	.byte	0x00, 0xf0, 0x11, 0x00


	//----- nvinfo : EIATTR_KPARAM_INFO
	.align		4
.L_105:
        /*0048*/ 	.byte	0x04, 0x17
        /*004a*/ 	.short	(.L_107 - .L_106)
.L_106:
        /*004c*/ 	.word	0x00000000
        /*0050*/ 	.short	0x0006
        /*0052*/ 	.short	0x0028
        /*0054*/ 	.byte	0x00, 0xf0, 0x11, 0x00


	//----- nvinfo : EIATTR_KPARAM_INFO
	.align		4
.L_107:
        /*0058*/ 	.byte	0x04, 0x17
        /*005a*/ 	.short	(.L_109 - .L_108)
.L_108:
        /*005c*/ 	.word	0x00000000
        /*0060*/ 	.short	0x0005
        /*0062*/ 	.short	0x0024
        /*0064*/ 	.byte	0x00, 0xf0, 0x11, 0x00


	//----- nvinfo : EIATTR_KPARAM_INFO
	.align		4
.L_109:
        /*0068*/ 	.byte	0x04, 0x17
        /*006a*/ 	.short	(.L_111 - .L_110)
.L_110:
        /*006c*/ 	.word	0x00000000
        /*0070*/ 	.short	0x0004
        /*0072*/ 	.short	0x0020
        /*0074*/ 	.byte	0x00, 0xf0, 0x11, 0x00


	//----- nvinfo : EIATTR_KPARAM_INFO
	.align		4
.L_111:
        /*0078*/ 	.byte	0x04, 0x17
        /*007a*/ 	.short	(.L_113 - .L_112)
.L_112:
        /*007c*/ 	.word	0x00000000
        /*0080*/ 	.short	0x0003
        /*0082*/ 	.short	0x0018
        /*0084*/ 	.byte	0x00, 0xf5, 0x21, 0x00


	//----- nvinfo : EIATTR_KPARAM_INFO
	.align		4
.L_113:
        /*0088*/ 	.byte	0x04, 0x17
        /*008a*/ 	.short	(.L_115 - .L_114)
.L_114:
        /*008c*/ 	.word	0x00000000
        /*0090*/ 	.short	0x0002
        /*0092*/ 	.short	0x0010
        /*0094*/ 	.byte	0x00, 0xf5, 0x21, 0x00


	//----- nvinfo : EIATTR_KPARAM_INFO
	.align		4
.L_115:
        /*0098*/ 	.byte	0x04, 0x17
        /*009a*/ 	.short	(.L_117 - .L_116)
.L_116:
        /*009c*/ 	.word	0x00000000
        /*00a0*/ 	.short	0x0001
        /*00a2*/ 	.short	0x0008
        /*00a4*/ 	.byte	0x00, 0xf5, 0x21, 0x00


	//----- nvinfo : EIATTR_KPARAM_INFO
	.align		4
.L_117:
        /*00a8*/ 	.byte	0x04, 0x17
        /*00aa*/ 	.short	(.L_119 - .L_118)
.L_118:
        /*00ac*/ 	.word	0x00000000
        /*00b0*/ 	.short	0x0000
        /*00b2*/ 	.short	0x0000
        /*00b4*/ 	.byte	0x00, 0xf5, 0x21, 0x00


	//----- nvinfo : EIATTR_SPARSE_MMA_MASK
	.align		4
.L_119:
        /*00b8*/ 	.byte	0x03, 0x50
        /*00ba*/ 	.short	0x0000


	//----- nvinfo : EIATTR_MAXREG_COUNT
	.align		4
        /*00bc*/ 	.byte	0x03, 0x1b
        /*00be*/ 	.short	0x00ff


	//----- nvinfo : EIATTR_NUM_BARRIERS
	.align		4
        /*00c0*/ 	.byte	0x02, 0x4c
        /*00c2*/ 	.byte	0x01
	.zero		1


	//----- nvinfo : EIATTR_MERCURY_ISA_VERSION
	.align		4
        /*00c4*/ 	.byte	0x03, 0x5f
        /*00c6*/ 	.short	0x0101


	//----- nvinfo : EIATTR_COOP_GROUP_MASK_REGIDS
	.align		4
        /*00c8*/ 	.byte	0x04, 0x29
        /*00ca*/ 	.short	(.L_121 - .L_120)


	//   ....[0]....
.L_120:
        /*00cc*/ 	.word	0xffffffff


	//   ....[1]....
        /*00d0*/ 	.word	0xffffffff


	//   ....[2]....
        /*00d4*/ 	.word	0xffffffff


	//   ....[3]....
        /*00d8*/ 	.word	0xffffffff


	//   ....[4]....
        /*00dc*/ 	.word	0xffffffff


	//   ....[5]....
        /*00e0*/ 	.word	0xffffffff


	//   ....[6]....
        /*00e4*/ 	.word	0xffffffff


	//   ....[7]....
        /*00e8*/ 	.word	0xffffffff


	//   ....[8]....
        /*00ec*/ 	.word	0xffffffff


	//   ....[9]....
        /*00f0*/ 	.word	0xffffffff


	//   ....[10]....
        /*00f4*/ 	.word	0xffffffff


	//   ....[11]....
        /*00f8*/ 	.word	0xffffffff


	//   ....[12]....
        /*00fc*/ 	.word	0xffffffff


	//   ....[13]....
        /*0100*/ 	.word	0xffffffff


	//   ....[14]....
        /*0104*/ 	.word	0xffffffff


	//   ....[15]....
        /*0108*/ 	.word	0xffffffff


	//   ....[16]....
        /*010c*/ 	.word	0xffffffff


	//   ....[17]....
        /*0110*/ 	.word	0xffffffff


	//   ....[18]....
        /*0114*/ 	.word	0xffffffff


	//   ....[19]....
        /*0118*/ 	.word	0xffffffff


	//   ....[20]....
        /*011c*/ 	.word	0x05000012


	//   ....[21]....
        /*0120*/ 	.word	0x05000012


	//   ....[22]....
        /*0124*/ 	.word	0x05000012


	//   ....[23]....
        /*0128*/ 	.word	0x05000012


	//   ....[24]....
        /*012c*/ 	.word	0x05000012


	//   ....[25]....
        /*0130*/ 	.word	0x05000012


	//   ....[26]....
        /*0134*/ 	.word	0x05000012


	//   ....[27]....
        /*0138*/ 	.word	0x05000012


	//   ....[28]....
        /*013c*/ 	.word	0x05000012


	//   ....[29]....
        /*0140*/ 	.word	0x05000012


	//----- nvinfo : EIATTR_COOP_GROUP_INSTR_OFFSETS
	.align		4
.L_121:
        /*0144*/ 	.byte	0x04, 0x28
        /*0146*/ 	.short	(.L_123 - .L_122)


	//   ....[0]....
.L_122:
        /*0148*/ 	.word	0x000015e0


	//   ....[1]....
        /*014c*/ 	.word	0x00001650


	//   ....[2]....
        /*0150*/ 	.word	0x00001690


	//   ....[3]....
        /*0154*/ 	.word	0x000016c0


	//   ....[4]....
        /*0158*/ 	.word	0x000016e0


	//   ....[5]....
        /*015c*/ 	.word	0x00001800


	//   ....[6]....
        /*0160*/ 	.word	0x00001820


	//   ....[7]....
        /*0164*/ 	.word	0x00001840


	//   ....[8]....
        /*0168*/ 	.word	0x00001860


	//   ....[9]....
        /*016c*/ 	.word	0x00001880


	//   ....[10]....
        /*0170*/ 	.word	0x00001af0


	//   ....[11]....
        /*0174*/ 	.word	0x00001bf0


	//   ....[12]....
        /*0178*/ 	.word	0x00001c50


	//   ....[13]....
        /*017c*/ 	.word	0x00001c70


	//   ....[14]....
        /*0180*/ 	.word	0x00001c90


	//   ....[15]....
        /*0184*/ 	.word	0x00001d90


	//   ....[16]....
        /*0188*/ 	.word	0x00001db0


	//   ....[17]....
        /*018c*/ 	.word	0x00001dd0


	//   ....[18]....
        /*0190*/ 	.word	0x00001df0


	//   ....[19]....
        /*0194*/ 	.word	0x00001e10


	//   ....[20]....
        /*0198*/ 	.word	0x00002900


	//   ....[21]....
        /*019c*/ 	.word	0x00002970


	//   ....[22]....
        /*01a0*/ 	.word	0x000029e0


	//   ....[23]....
        /*01a4*/ 	.word	0x00002a50


	//   ....[24]....
        /*01a8*/ 	.word	0x00002ac0


	//   ....[25]....
        /*01ac*/ 	.word	0x00002b50


	//   ....[26]....
        /*01b0*/ 	.word	0x00002bc0


	//   ....[27]....
        /*01b4*/ 	.word	0x00002c30


	//   ....[28]....
        /*01b8*/ 	.word	0x00002ca0


	//   ....[29]....
        /*01bc*/ 	.word	0x00002d10


	//----- nvinfo : EIATTR_VRC_CTA_INIT_COUNT
	.align		4
.L_123:
        /*01c0*/ 	.byte	0x02, 0x4a
	.zero		1
	.zero		1


	//----- nvinfo : EIATTR_EXIT_INSTR_OFFSETS
	.align		4
        /*01c4*/ 	.byte	0x04, 0x1c
        /*01c6*/ 	.short	(.L_125 - .L_124)


	//   ....[0]....
.L_124:
        /*01c8*/ 	.word	0x00000090


	//   ....[1]....
        /*01cc*/ 	.word	0x000026d0


	//   ....[2]....
        /*01d0*/ 	.word	0x000028a0


	//----- nvinfo : EIATTR_CRS_STACK_SIZE
	.align		4
.L_125:
        /*01d4*/ 	.byte	0x04, 0x1e
        /*01d6*/ 	.short	(.L_127 - .L_126)
.L_126:
        /*01d8*/ 	.word	0x00000000


	//----- nvinfo : EIATTR_CBANK_PARAM_SIZE
	.align		4
.L_127:
        /*01dc*/ 	.byte	0x03, 0x19
        /*01de*/ 	.short	0x003c


	//----- nvinfo : EIATTR_PARAM_CBANK
	.align		4
        /*01e0*/ 	.byte	0x04, 0x0a
        /*01e2*/ 	.short	(.L_129 - .L_128)
	.align		4
.L_128:
        /*01e4*/ 	.word	index@(.nv.constant0._ZN8pygpukit3ops2nn26flash_attention_f32_kernelEPKfS3_S3_Pfiiiiifi)
        /*01e8*/ 	.short	0x0380
        /*01ea*/ 	.short	0x003c


	//----- nvinfo : EIATTR_SW_WAR
	.align		4
.L_129:
        /*01ec*/ 	.byte	0x04, 0x36
        /*01ee*/ 	.short	(.L_131 - .L_130)
.L_130:
        /*01f0*/ 	.word	0x00000008
.L_131:


//--------------------- .nv.callgraph             --------------------------
	.section	.nv.callgraph,"",@"SHT_CUDA_CALLGRAPH"
	.align	4
	.sectionentsize	8
	.align		4
        /*0000*/ 	.word	0x00000000
	.align		4
        /*0004*/ 	.word	0xffffffff
	.align		4
        /*0008*/ 	.word	0x00000000
	.align		4
        /*000c*/ 	.word	0xfffffffe
	.align		4
        /*0010*/ 	.word	0x00000000
	.align		4
        /*0014*/ 	.word	0xfffffffd
	.align		4
        /*0018*/ 	.word	0x00000000
	.align		4
        /*001c*/ 	.word	0xfffffffc


//--------------------- .text._ZN8pygpukit3ops2nn27flash_attention_bf16_kernelEPK13__nv_bfloat16S4_S4_PS2_iiiiifi --------------------------
	.section	.text._ZN8pygpukit3ops2nn27flash_attention_bf16_kernelEPK13__nv_bfloat16S4_S4_PS2_iiiiifi,"ax",@progbits
	.align	128
        .global         _ZN8pygpukit3ops2nn27flash_attention_bf16_kernelEPK13__nv_bfloat16S4_S4_PS2_iiiiifi
        .type           _ZN8pygpukit3ops2nn27flash_attention_bf16_kernelEPK13__nv_bfloat16S4_S4_PS2_iiiiifi,@function
        .size           _ZN8pygpukit3ops2nn27flash_attention_bf16_kernelEPK13__nv_bfloat16S4_S4_PS2_iiiiifi,(.L_x_189 - _ZN8pygpukit3ops2nn27flash_attention_bf16_kernelEPK13__nv_bfloat16S4_S4_PS2_iiiiifi)
        .other          _ZN8pygpukit3ops2nn27flash_attention_bf16_kernelEPK13__nv_bfloat16S4_S4_PS2_iiiiifi,@"STO_CUDA_ENTRY STV_DEFAULT"
_ZN8pygpukit3ops2nn27flash_attention_bf16_kernelEPK13__nv_bfloat16S4_S4_PS2_iiiiifi:
.text._ZN8pygpukit3ops2nn27flash_attention_bf16_kernelEPK13__nv_bfloat16S4_S4_PS2_iiiiifi:
[----:B------:R-:W0:Y:S08]  /*0000*/  LDC R1, c[0x0][0x37c] ;  /* 0x0000df00ff017b82 */ /* 0x000e300000000800 */
[----:B------:R-:W1:Y:S01]  /*0010*/  S2UR UR8, SR_CTAID.Y ;  /* 0x00000000000879c3 */ /* 0x000e620000002600 */
[----:B------:R-:W1:Y:S01]  /*0020*/  LDCU.64 UR12, c[0x0][0x3a0] ;  /* 0x00007400ff0c77ac */ /* 0x000e620008000a00 */
[----:B0-----:R-:W-:-:S06]  /*0030*/  VIADD R1, R1, 0xfffffe00 ;  /* 0xfffffe0001017836 */ /* 0x001fcc0000000000 */
[----:B------:R-:W0:Y:S01]  /*0040*/  S2UR UR6, SR_CTAID.X ;  /* 0x00000000000679c3 */ /* 0x000e220000002500 */
[----:B-1----:R-:W-:-:S04]  /*0050*/  UISETP.GE.AND UP0, UPT, UR8, UR13, UPT ;  /* 0x0000000d0800728c */ /* 0x002fc8000bf06270 */
[----:B0-----:R-:W-:Y:S01]  /*0060*/  UISETP.GE.OR UP0, UPT, UR6, UR12, UP0 ;  /* 0x0000000c0600728c */ /* 0x001fe20008706670 */
[----:B------:R-:W-:-:S05]  /*0070*/  R2UR UR12, R1 ;  /* 0x00000000010c72ca */ /* 0x000fca00000e0000 */
[----:B------:R-:W-:-:S13]  /*0080*/  PLOP3.LUT P0, PT, PT, PT, UP0, 0x80, 0x8 ;  /* 0x000000000008781c */ /* 0x000fda0003f0f008 */
[----:B------:R-:W-:Y:S05]  /*0090*/  @P0 EXIT ;  /* 0x000000000000094d */ /* 0x000fea0003800000 */
[----:B------:R-:W0:Y:S01]  /*00a0*/  LDCU UR4, c[0x0][0x3b0] ;  /* 0x00007600ff0477ac */ /* 0x000e220008000800 */
[----:B------:R-:W1:Y:S01]  /*00b0*/  S2R R0, SR_TID.X ;  /* 0x0000000000007919 */ /* 0x000e620000002100 */
[----:B------:R-:W-:Y:S01]  /*00c0*/  BSSY.RECONVERGENT B0, `(.L_x_0) ;  /* 0x0000025000007945 */ /* 0x000fe20003800200 */
[----:B------:R-:W2:Y:S01]  /*00d0*/  LDCU UR5, c[0x0][0x3b8] ;  /* 0x00007700ff0577ac */ /* 0x000ea20008000800 */
[----:B------:R-:W3:Y:S01]  /*00e0*/  LDCU.64 UR10, c[0x0][0x3a8] ;  /* 0x00007500ff0a77ac */ /* 0x000ee20008000a00 */
[----:B------:R-:W4:Y:S01]  /*00f0*/  LDCU.64 UR14, c[0x0][0x380] ;  /* 0x00007000ff0e77ac */ /* 0x000f220008000a00 */
[----:B0-----:R-:W-:Y:S01]  /*0100*/  IMAD.U32 R11, RZ, RZ, UR4 ;  /* 0x00000004ff0b7e24 */ /* 0x001fe2000f8e00ff */
[----:B------:R-:W-:Y:S02]  /*0110*/  UIMAD UR4, UR6, UR13, URZ ;  /* 0x0000000d060472a4 */ /* 0x000fe4000f8e02ff */
[----:B--2---:R-:W-:Y:S02]  /*0120*/  UIADD3.X UR5, UPT, UPT, UR8, UR5, URZ, UPT, !UPT ;  /* 0x0000000508057290 */ /* 0x004fe4000bffe4ff */
[----:B------:R-:W-:-:S02]  /*0130*/  R2UR UR9, R11 ;  /* 0x000000000b0972ca */ /* 0x000fc400000e0000 */
[----:B---3--:R-:W-:Y:S02]  /*0140*/  UISETP.LT.AND UP0, UPT, UR5, UR10, UPT ;  /* 0x0000000a0500728c */ /* 0x008fe4000bf01270 */
[----:B------:R-:W-:Y:S02]  /*0150*/  UIMAD UR6, UR6, UR11, URZ ;  /* 0x0000000b060672a4 */ /* 0x000fe4000f8e02ff */
[----:B------:R-:W-:Y:S01]  /*0160*/  USEL UR7, UR5, UR10, UP0 ;  /* 0x0000000a05077287 */ /* 0x000fe20008000000 */
[----:B------:R-:W0:Y:S01]  /*0170*/  LDCU.64 UR10, c[0x0][0x358] ;  /* 0x00006b00ff0a77ac */ /* 0x000e220008000a00 */
[----:B-1----:R-:W-:Y:S02]  /*0180*/  ISETP.GE.AND P0, PT, R0, R11, PT ;  /* 0x0000000b0000720c */ /* 0x002fe40003f06270 */
[----:B------:R-:W-:-:S03]  /*0190*/  IMAD R2, R11, UR6, RZ ;  /* 0x000000060b027c24 */ /* 0x000fc6000f8e02ff */
[----:B------:R-:W-:Y:S02]  /*01a0*/  UIMAD UR4, UR4, UR9, URZ ;  /* 0x00000009040472a4 */ /* 0x000fe4000f8e02ff */
[----:B------:R-:W-:-:S04]  /*01b0*/  UIMAD UR5, UR8, UR9, URZ ;  /* 0x00000009080572a4 */ /* 0x000fc8000f8e02ff */
[----:B------:R-:W-:Y:S02]  /*01c0*/  USHF.R.S32.HI UR8, URZ, 0x1f, UR5 ;  /* 0x0000001fff087899 */ /* 0x000fe40008011405 */
[----:B------:R-:W-:-:S04]  /*01d0*/  UIADD3 UR9, UP0, UPT, UR4, UR5, URZ ;  /* 0x0000000504097290 */ /* 0x000fc8000ff1e0ff */
[----:B------:R-:W-:Y:S01]  /*01e0*/  ULEA.HI.X.SX32 UR8, UR4, UR8, 0x1, UP0 ;  /* 0x0000000804087291 */ /* 0x000fe200080f0eff */
[----:B0---4-:R-:W-:Y:S11]  /*01f0*/  @P0 BRA `(.L_x_1) ;  /* 0x0000000000440947 */ /* 0x011ff60003800000 */
[----:B------:R-:W0:Y:S01]  /*0200*/  S2R R4, SR_CgaCtaId ;  /* 0x0000000000047919 */ /* 0x000e220000008800 */
[----:B------:R-:W1:Y:S01]  /*0210*/  LDC R9, c[0x0][0x360] ;  /* 0x0000d800ff097b82 */ /* 0x000e620000000800 */
[----:B------:R-:W-:Y:S02]  /*0220*/  MOV R3, 0x400 ;  /* 0x0000040000037802 */ /* 0x000fe40000000f00 */
[----:B------:R-:W-:-:S03]  /*0230*/  MOV R6, R0 ;  /* 0x0000000000067202 */ /* 0x000fc60000000f00 */
[----:B------:R-:W-:-:S05]  /*0240*/  VIADD R3, R3, 0x110 ;  /* 0x0000011003037836 */ /* 0x000fca0000000000 */
[----:B0-----:R-:W-:-:S07]  /*0250*/  LEA R7, R4, R3, 0x18 ;  /* 0x0000000304077211 */ /* 0x001fce00078ec0ff */
.L_x_2:
[----:B0-----:R-:W-:-:S04]  /*0260*/  IADD3 R3, P0, PT, R6, UR9, RZ ;  /* 0x0000000906037c10 */ /* 0x001fc8000ff1e0ff */
[----:B------:R-:W-:Y:S02]  /*0270*/  LEA.HI.X.SX32 R8, R6, UR8, 0x1, P0 ;  /* 0x0000000806087c11 */ /* 0x000fe400080f0eff */
[----:B------:R-:W-:-:S04]  /*0280*/  LEA R4, P0, R3, UR14, 0x1 ;  /* 0x0000000e03047c11 */ /* 0x000fc8000f8008ff */
[----:B------:R-:W-:-:S05]  /*0290*/  LEA.HI.X R5, R3, UR15, R8, 0x1, P0 ;  /* 0x0000000f03057c11 */ /* 0x000fca00080f0c08 */
[----:B------:R-:W2:Y:S01]  /*02a0*/  LDG.E.U16.CONSTANT R4, desc[UR10][R4.64] ;  /* 0x0000000a04047981 */ /* 0x000ea2000c1e9500 */
[----:B------:R-:W-:Y:S02]  /*02b0*/  IMAD R8, R6, 0x4, R7 ;  /* 0x0000000406087824 */ /* 0x000fe400078e0207 */
[----:B-1----:R-:W-:-:S05]  /*02c0*/  IMAD.IADD R6, R9, 0x1, R6 ;  /* 0x0000000109067824 */ /* 0x002fca00078e0206 */
[----:B------:R-:W-:Y:S01]  /*02d0*/  ISETP.GE.AND P0, PT, R6, R11, PT ;  /* 0x0000000b0600720c */ /* 0x000fe20003f06270 */
[----:B--2---:R-:W-:-:S05]  /*02e0*/  IMAD.U32 R3, R4, 0x10000, RZ ;  /* 0x0001000004037824 */ /* 0x004fca00078e00ff */
[----:B------:R0:W-:Y:S07]  /*02f0*/  STS [R8], R3 ;  /* 0x0000000308007388 */ /* 0x0001ee0000000800 */
[----:B------:R-:W-:Y:S05]  /*0300*/  @!P0 BRA `(.L_x_2) ;  /* 0xfffffffc00d48947 */ /* 0x000fea000383ffff */
.L_x_1:
[----:B------:R-:W-:Y:S05]  /*0310*/  BSYNC.RECONVERGENT B0 ;  /* 0x0000000000007941 */ /* 0x000fea0003800200 */
.L_x_0:
[----:B------:R-:W-:Y:S01]  /*0320*/  BAR.SYNC.DEFER_BLOCKING 0x0 ;  /* 0x0000000000007b1d */ /* 0x000fe20000010000 */
[C---:B------:R-:W-:Y:S02]  /*0330*/  ISETP.GE.AND P0, PT, R11.reuse, 0x1, PT ;  /* 0x000000010b00780c */ /* 0x040fe40003f06270 */
[----:B0-----:R-:W-:Y:S02]  /*0340*/  IADD3 R8, PT, PT, R11, -0x1, RZ ;  /* 0xffffffff0b087810 */ /* 0x001fe40007ffe0ff */
[----:B------:R-:W-:-:S09]  /*0350*/  SHF.R.S32.HI R3, RZ, 0x1f, R2 ;  /* 0x0000001fff037819 */ /* 0x000fd20000011402 */
[----:B------:R-:W-:Y:S05]  /*0360*/  @!P0 BRA `(.L_x_3) ;  /* 0x0000000000c88947 */ /* 0x000fea0003800000 */
[C---:B------:R-:W-:Y:S01]  /*0370*/  ISETP.GE.U32.AND P0, PT, R8.reuse, 0xf, PT ;  /* 0x0000000f0800780c */ /* 0x040fe20003f06070 */
[----:B------:R-:W-:Y:S01]  /*0380*/  IMAD.MOV.U32 R5, RZ, RZ, RZ ;  /* 0x000000ffff057224 */ /* 0x000fe200078e00ff */
[----:B------:R-:W-:-:S05]  /*0390*/  VIMNMX.U32 R4, PT, PT, R8, 0x7f, PT ;  /* 0x0000007f08047848 */ /* 0x000fca0003fe0000 */
[----:B------:R-:W-:-:S05]  /*03a0*/  VIADD R4, R4, 0x1 ;  /* 0x0000000104047836 */ /* 0x000fca0000000000 */
[----:B------:R-:W-:-:S04]  /*03b0*/  LOP3.LUT R9, R4, 0xf, RZ, 0xc0, !PT ;  /* 0x0000000f04097812 */ /* 0x000fc800078ec0ff */
[----:B------:R-:W-:Y:S01]  /*03c0*/  ISETP.NE.AND P1, PT, R9, RZ, PT ;  /* 0x000000ff0900720c */ /* 0x000fe20003f25270 */
[----:B------:R-:W-:-:S12]  /*03d0*/  @!P0 BRA `(.L_x_4) ;  /* 0x0000000000288947 */ /* 0x000fd80003800000 */
[----:B------:R-:W-:Y:S01]  /*03e0*/  LOP3.LUT R5, R4, 0xf0, RZ, 0xc0, !PT ;  /* 0x000000f004057812 */ /* 0x000fe200078ec0ff */
[----:B------:R-:W-:-:S07]  /*03f0*/  IMAD.MOV.U32 R6, RZ, RZ, RZ ;  /* 0x000000ffff067224 */ /* 0x000fce00078e00ff */
.L_x_5:
[C---:B0-----:R-:W-:Y:S02]  /*0400*/  LEA R7, R6.reuse, UR12, 0x2 ;  /* 0x0000000c06077c11 */ /* 0x041fe4000f8e10ff */
[----:B------:R-:W-:-:S03]  /*0410*/  IADD3 R6, PT, PT, R6, 0x10, RZ ;  /* 0x0000001006067810 */ /* 0x000fc60007ffe0ff */
[----:B------:R0:W-:Y:S01]  /*0420*/  STL.128 [R7], RZ ;  /* 0x000000ff07007387 */ /* 0x0001e20000100c00 */
[----:B------:R-:W-:-:S03]  /*0430*/  ISETP.NE.AND P0, PT, R6, R5, PT ;  /* 0x000000050600720c */ /* 0x000fc60003f05270 */
[----:B------:R0:W-:Y:S04]  /*0440*/  STL.128 [R7+0x10], RZ ;  /* 0x000010ff07007387 */ /* 0x0001e80000100c00 */
[----:B------:R0:W-:Y:S04]  /*0450*/  STL.128 [R7+0x20], RZ ;  /* 0x000020ff07007387 */ /* 0x0001e80000100c00 */
[----:B------:R0:W-:Y:S02]  /*0460*/  STL.128 [R7+0x30], RZ ;  /* 0x000030ff07007387 */ /* 0x0001e40000100c00 */
[----:B------:R-:W-:Y:S05]  /*0470*/  @P0 BRA `(.L_x_5) ;  /* 0xfffffffc00e00947 */ /* 0x000fea000383ffff */
.L_x_4:
[----:B------:R-:W-:Y:S05]  /*0480*/  @!P1 BRA `(.L_x_3) ;  /* 0x0000000000809947 */ /* 0x000fea0003800000 */
[----:B------:R-:W-:Y:S02]  /*0490*/  ISETP.GE.U32.AND P0, PT, R9, 0x8, PT ;  /* 0x000000080900780c */ /* 0x000fe40003f06070 */
[----:B0-----:R-:W-:-:S04]  /*04a0*/  LOP3.LUT R7, R4, 0x7, RZ, 0xc0, !PT ;  /* 0x0000000704077812 */ /* 0x001fc800078ec0ff */
[----:B------:R-:W-:-:S07]  /*04b0*/  ISETP.NE.AND P1, PT, R7, RZ, PT ;  /* 0x000000ff0700720c */ /* 0x000fce0003f25270 */
[----:B------:R-:W-:Y:S06]  /*04c0*/  @!P0 BRA `(.L_x_6) ;  /* 0x0000000000288947 */ /* 0x000fec0003800000 */
[C---:B------:R-:W-:Y:S01]  /*04d0*/  LEA R6, R5.reuse, UR12, 0x2 ;  /* 0x0000000c05067c11 */ /* 0x040fe2000f8e10ff */
[----:B------:R-:W-:-:S04]  /*04e0*/  VIADD R5, R5, 0x8 ;  /* 0x0000000805057836 */ /* 0x000fc80000000000 */
[----:B------:R0:W-:Y:S04]  /*04f0*/  STL [R6], RZ ;  /* 0x000000ff06007387 */ /* 0x0001e80000100800 */
[----:B------:R0:W-:Y:S04]  /*0500*/  STL [R6+0x4], RZ ;  /* 0x000004ff06007387 */ /* 0x0001e80000100800 */
[----:B------:R0:W-:Y:S04]  /*0510*/  STL [R6+0x8], RZ ;  /* 0x000008ff06007387 */ /* 0x0001e80000100800 */
[----:B------:R0:W-:Y:S04]  /*0520*/  STL [R6+0xc], RZ ;  /* 0x00000cff06007387 */ /* 0x0001e80000100800 */
[----:B------:R0:W-:Y:S04]  /*0530*/  STL [R6+0x10], RZ ;  /* 0x000010ff06007387 */ /* 0x0001e80000100800 */
[----:B------:R0:W-:Y:S04]  /*0540*/  STL [R6+0x14], RZ ;  /* 0x000014ff06007387 */ /* 0x0001e80000100800 */
[----:B------:R0:W-:Y:S04]  /*0550*/  STL [R6+0x18], RZ ;  /* 0x000018ff06007387 */ /* 0x0001e80000100800 */
[----:B------:R0:W-:Y:S02]  /*0560*/  STL [R6+0x1c], RZ ;  /* 0x00001cff06007387 */ /* 0x0001e40000100800 */
.L_x_6:
[----:B------:R-:W-:Y:S05]  /*0570*/  @!P1 BRA `(.L_x_3) ;  /* 0x0000000000449947 */ /* 0x000fea0003800000 */
[----:B------:R-:W-:Y:S02]  /*0580*/  ISETP.GE.U32.AND P0, PT, R7, 0x4, PT ;  /* 0x000000040700780c */ /* 0x000fe40003f06070 */
[----:B------:R-:W-:-:S04]  /*0590*/  LOP3.LUT R4, R4, 0x3, RZ, 0xc0, !PT ;  /* 0x0000000304047812 */ /* 0x000fc800078ec0ff */
[----:B------:R-:W-:-:S07]  /*05a0*/  ISETP.NE.AND P1, PT, R4, RZ, PT ;  /* 0x000000ff0400720c */ /* 0x000fce0003f25270 */
[C---:B0-----:R-:W-:Y:S01]  /*05b0*/  @P0 LEA R6, R5.reuse, UR12, 0x2 ;  /* 0x0000000c05060c11 */ /* 0x041fe2000f8e10ff */
[----:B------:R-:W-:-:S04]  /*05c0*/  @P0 VIADD R5, R5, 0x4 ;  /* 0x0000000405050836 */ /* 0x000fc80000000000 */
[----:B------:R1:W-:Y:S04]  /*05d0*/  @P0 STL [R6], RZ ;  /* 0x000000ff06000387 */ /* 0x0003e80000100800 */
[----:B------:R1:W-:Y:S04]  /*05e0*/  @P0 STL [R6+0x4], RZ ;  /* 0x000004ff06000387 */ /* 0x0003e80000100800 */
[----:B------:R1:W-:Y:S04]  /*05f0*/  @P0 STL [R6+0x8], RZ ;  /* 0x000008ff06000387 */ /* 0x0003e80000100800 */
[----:B------:R1:W-:Y:S01]  /*0600*/  @P0 STL [R6+0xc], RZ ;  /* 0x00000cff06000387 */ /* 0x0003e20000100800 */
[----:B------:R-:W-:Y:S05]  /*0610*/  @!P1 BRA `(.L_x_3) ;  /* 0x00000000001c9947 */ /* 0x000fea0003800000 */
[----:B------:R-:W-:-:S05]  /*0620*/  UMOV UR4, URZ ;  /* 0x000000ff00047c82 */ /* 0x000fca0008000000 */
.L_x_7:
[C---:B-1----:R-:W-:Y:S01]  /*0630*/  LEA R6, R5.reuse, UR12, 0x2 ;  /* 0x0000000c05067c11 */ /* 0x042fe2000f8e10ff */
[----:B------:R-:W-:Y:S01]  /*0640*/  UIADD3 UR4, UPT, UPT, UR4, 0x1, URZ ;  /* 0x0000000104047890 */ /* 0x000fe2000fffe0ff */
[----:B------:R-:W-:-:S03]  /*0650*/  VIADD R5, R5, 0x1 ;  /* 0x0000000105057836 */ /* 0x000fc60000000000 */
[----:B------:R2:W-:Y:S02]  /*0660*/  STL [R6], RZ ;  /* 0x000000ff06007387 */ /* 0x0005e40000100800 */
[----:B------:R-:W-:-:S13]  /*0670*/  ISETP.NE.AND P0, PT, R4, UR4, PT ;  /* 0x0000000404007c0c */ /* 0x000fda000bf05270 */
[----:B--2---:R-:W-:Y:S05]  /*0680*/  @P0 BRA `(.L_x_7) ;  /* 0xfffffffc00e80947 */ /* 0x004fea000383ffff */
.L_x_3:
[----:B------:R-:W-:Y:S01]  /*0690*/  UISETP.GE.AND UP0, UPT, UR7, 0x1, UPT ;  /* 0x000000010700788c */ /* 0x000fe2000bf06270 */
[----:B------:R-:W-:-:S08]  /*06a0*/  UMOV UR4, URZ ;  /* 0x000000ff00047c82 */ /* 0x000fd00008000000 */
[----:B------:R-:W-:Y:S05]  /*06b0*/  BRA.U !UP0, `(.L_x_8) ;  /* 0x00000021080c7547 */ /* 0x000fea000b800000 */
[----:B------:R-:W2:Y:S01]  /*06c0*/  S2UR UR5, SR_CgaCtaId ;  /* 0x00000000000579c3 */ /* 0x000ea20000008800 */
[----:B------:R-:W-:Y:S01]  /*06d0*/  UMOV UR4, 0x400 ;  /* 0x0000040000047882 */ /* 0x000fe20000000000 */
[----:B------:R-:W3:Y:S01]  /*06e0*/  LDCU UR6, c[0x0][0x3b4] ;  /* 0x00007680ff0677ac */ /* 0x000ee20008000800 */
[----:B------:R-:W-:Y:S01]  /*06f0*/  ISETP.GE.U32.AND P0, PT, R8, 0x7, PT ;  /* 0x000000070800780c */ /* 0x000fe20003f06070 */
[----:B------:R-:W-:Y:S01]  /*0700*/  IMAD.MOV.U32 R14, RZ, RZ, -0x800000 ;  /* 0xff800000ff0e7424 */ /* 0x000fe200078e00ff */
[C---:B------:R-:W-:Y:S01]  /*0710*/  LOP3.LUT R4, R11.reuse, 0x7, RZ, 0xc0, !PT ;  /* 0x000000070b047812 */ /* 0x040fe200078ec0ff */
[----:B------:R-:W-:Y:S01]  /*0720*/  UIADD3 UR4, UPT, UPT, UR4, 0x110, URZ ;  /* 0x0000011004047890 */ /* 0x000fe2000fffe0ff */
[C---:B01----:R-:W-:Y:S01]  /*0730*/  LOP3.LUT R6, R11.reuse, 0x3, RZ, 0xc0, !PT ;  /* 0x000000030b067812 */ /* 0x043fe200078ec0ff */
[----:B------:R-:W-:Y:S01]  /*0740*/  IMAD.MOV.U32 R15, RZ, RZ, RZ ;  /* 0x000000ffff0f7224 */ /* 0x000fe200078e00ff */
[----:B------:R-:W-:Y:S01]  /*0750*/  LOP3.LUT R7, R11, 0x7ffffff8, RZ, 0xc0, !PT ;  /* 0x7ffffff80b077812 */ /* 0x000fe200078ec0ff */
[----:B------:R-:W0:Y:S01]  /*0760*/  LDCU UR13, c[0x0][0x360] ;  /* 0x00006c00ff0d77ac */ /* 0x000e220008000800 */
[----:B------:R-:W-:Y:S01]  /*0770*/  LOP3.LUT R12, R0, 0x1f, RZ, 0xc0, !PT ;  /* 0x0000001f000c7812 */ /* 0x000fe200078ec0ff */
[----:B---3--:R-:W-:Y:S01]  /*0780*/  FMUL R16, RZ, UR6 ;  /* 0x00000006ff107c20 */ /* 0x008fe20008400000 */
[----:B--2---:R-:W-:-:S06]  /*0790*/  ULEA UR4, UR5, UR4, 0x18 ;  /* 0x0000000405047291 */ /* 0x004fcc000f8ec0ff */
[----:B------:R-:W-:Y:S01]  /*07a0*/  LEA R5, R11, UR4, 0x2 ;  /* 0x000000040b057c11 */ /* 0x000fe2000f8e10ff */
[----:B------:R-:W-:-:S03]  /*07b0*/  UMOV UR4, URZ ;  /* 0x000000ff00047c82 */ /* 0x000fc60008000000 */
[----:B------:R-:W-:-:S05]  /*07c0*/  LEA R13, R11, R5, 0x7 ;  /* 0x000000050b0d7211 */ /* 0x000fca00078e38ff */
[----:B0-----:R-:W-:-:S07]  /*07d0*/  IMAD R17, R11, 0x80, R13 ;  /* 0x000000800b117824 */ /* 0x001fce00078e020d */
.L_x_44:
[----:B0-----:R-:W0:Y:S01]  /*07e0*/  LDCU UR5, c[0x0][0x3b0] ;  /* 0x00007600ff0577ac */ /* 0x001e220008000800 */
[C---:B------:R-:W-:Y:S01]  /*07f0*/  LEA R8, R15.reuse, 0x20, 0x5 ;  /* 0x000000200f087811 */ /* 0x040fe200078e28ff */
[----:B------:R-:W-:Y:S01]  /*0800*/  BSSY.RECONVERGENT B0, `(.L_x_9) ;  /* 0x000005f000007945 */ /* 0x000fe20003800200 */
[----:B-1----:R-:W1:Y:S02]  /*0810*/  LDCU UR6, c[0x0][0x3b0] ;  /* 0x00007600ff0677ac */ /* 0x002e640008000800 */
[----:B------:R-:W-:Y:S01]  /*0820*/  VIMNMX R8, PT, PT, R8, UR7, PT ;  /* 0x0000000708087c48 */ /* 0x000fe2000bfe0100 */
[----:B------:R-:W2:Y:S04]  /*0830*/  LDCU.64 UR14, c[0x0][0x388] ;  /* 0x00007100ff0e77ac */ /* 0x000ea80008000a00 */
[----:B------:R-:W-:Y:S01]  /*0840*/  IMAD R19, R15, -0x20, R8 ;  /* 0xffffffe00f137824 */ /* 0x000fe200078e0208 */
[----:B------:R-:W3:Y:S01]  /*0850*/  LDCU.64 UR16, c[0x0][0x390] ;  /* 0x00007200ff1077ac */ /* 0x000ee20008000a00 */
[----:B0-----:R-:W-:-:S05]  /*0860*/  MOV R20, UR5 ;  /* 0x0000000500147c02 */ /* 0x001fca0008000f00 */
[----:B------:R-:W-:-:S05]  /*0870*/  IMAD R11, R19, R20, RZ ;  /* 0x00000014130b7224 */ /* 0x000fca00078e02ff */
[----:B------:R-:W-:-:S13]  /*0880*/  ISETP.GE.AND P1, PT, R0, R11, PT ;  /* 0x0000000b0000720c */ /* 0x000fda0003f26270 */
[----:B-123--:R-:W-:Y:S05]  /*0890*/  @P1 BRA `(.L_x_10) ;  /* 0x0000000400541947 */ /* 0x00efea0003800000 */
[-C--:B------:R-:W-:Y:S01]  /*08a0*/  IABS R18, R20.reuse ;  /* 0x0000001400127213 */ /* 0x080fe20000000000 */
[----:B------:R-:W-:Y:S01]  /*08b0*/  BSSY.RECONVERGENT B1, `(.L_x_11) ;  /* 0x000002a000017945 */ /* 0x000fe20003800200 */
[----:B------:R-:W-:Y:S02]  /*08c0*/  ISETP.NE.AND P1, PT, R20, RZ, PT ;  /* 0x000000ff1400720c */ /* 0x000fe40003f25270 */
[----:B------:R-:W0:Y:S01]  /*08d0*/  I2F.RP R10, R18 ;  /* 0x00000012000a7306 */ /* 0x000e220000209400 */
[----:B------:R-:W-:Y:S02]  /*08e0*/  LOP3.LUT R20, RZ, R20, RZ, 0x33, !PT ;  /* 0x00000014ff147212 */ /* 0x000fe400078e33ff */
[----:B------:R-:W-:-:S05]  /*08f0*/  MOV R24, R0 ;  /* 0x0000000000187202 */ /* 0x000fca0000000f00 */
[----:B0-----:R-:W0:Y:S02]  /*0900*/  MUFU.RCP R10, R10 ;  /* 0x0000000a000a7308 */ /* 0x001e240000001000 */
[----:B0-----:R-:W-:-:S06]  /*0910*/  VIADD R8, R10, 0xffffffe ;  /* 0x0ffffffe0a087836 */ /* 0x001fcc0000000000 */
[----:B------:R0:W1:Y:S02]  /*0920*/  F2I.FTZ.U32.TRUNC.NTZ R9, R8 ;  /* 0x0000000800097305 */ /* 0x000064000021f000 */
[----:B0-----:R-:W-:Y:S02]  /*0930*/  IMAD.MOV.U32 R8, RZ, RZ, RZ ;  /* 0x000000ffff087224 */ /* 0x001fe400078e00ff */
[----:B-1----:R-:W-:-:S04]  /*0940*/  IMAD.MOV R21, RZ, RZ, -R9 ;  /* 0x000000ffff157224 */ /* 0x002fc800078e0a09 */
[----:B------:R-:W-:-:S04]  /*0950*/  IMAD R21, R21, R18, RZ ;  /* 0x0000001215157224 */ /* 0x000fc800078e02ff */
[----:B------:R-:W-:-:S07]  /*0960*/  IMAD.HI.U32 R22, R9, R21, R8 ;  /* 0x0000001509167227 */ /* 0x000fce00078e0008 */
.L_x_12:
[----:B0-----:R-:W0:Y:S01]  /*0970*/  LDC R21, c[0x0][0x3b0] ;  /* 0x0000ec00ff157b82 */ /* 0x001e220000000800 */
[----:B------:R-:W-:-:S05]  /*0980*/  IABS R9, R24 ;  /* 0x0000001800097213 */ /* 0x000fca0000000000 */
[----:B------:R-:W-:-:S04]  /*0990*/  IMAD.HI.U32 R8, R22, R9, RZ ;  /* 0x0000000916087227 */ /* 0x000fc800078e00ff */
[----:B------:R-:W-:Y:S01]  /*09a0*/  IMAD.MOV R23, RZ, RZ, -R8 ;  /* 0x000000ffff177224 */ /* 0x000fe200078e0a08 */
[----:B0-----:R-:W-:-:S05]  /*09b0*/  IABS R10, R21 ;  /* 0x00000015000a7213 */ /* 0x001fca0000000000 */
[----:B------:R-:W-:-:S05]  /*09c0*/  IMAD R9, R10, R23, R9 ;  /* 0x000000170a097224 */ /* 0x000fca00078e0209 */
[----:B------:R-:W-:-:S13]  /*09d0*/  ISETP.GT.U32.AND P3, PT, R18, R9, PT ;  /* 0x000000091200720c */ /* 0x000fda0003f64070 */
[----:B------:R-:W-:Y:S02]  /*09e0*/  @!P3 IMAD.IADD R9, R9, 0x1, -R10 ;  /* 0x000000010909b824 */ /* 0x000fe400078e0a0a */
[----:B------:R-:W-:-:S03]  /*09f0*/  @!P3 VIADD R8, R8, 0x1 ;  /* 0x000000010808b836 */ /* 0x000fc60000000000 */
[----:B------:R-:W-:Y:S02]  /*0a00*/  ISETP.GE.U32.AND P2, PT, R9, R18, PT ;  /* 0x000000120900720c */ /* 0x000fe40003f46070 */
[----:B------:R-:W-:-:S04]  /*0a10*/  LOP3.LUT R9, R24, R21, RZ, 0x3c, !PT ;  /* 0x0000001518097212 */ /* 0x000fc800078e3cff */
[----:B------:R-:W-:-:S07]  /*0a20*/  ISETP.GE.AND P4, PT, R9, RZ, PT ;  /* 0x000000ff0900720c */ /* 0x000fce0003f86270 */
[----:B------:R-:W-:-:S06]  /*0a30*/  @P2 IADD3 R8, PT, PT, R8, 0x1, RZ ;  /* 0x0000000108082810 */ /* 0x000fcc0007ffe0ff */
[----:B------:R-:W-:-:S05]  /*0a40*/  @!P4 IMAD.MOV R8, RZ, RZ, -R8 ;  /* 0x000000ffff08c224 */ /* 0x000fca00078e0a08 */
[----:B------:R-:W-:-:S05]  /*0a50*/  SEL R8, R20, R8, !P1 ;  /* 0x0000000814087207 */ /* 0x000fca0004800000 */
[--C-:B------:R-:W-:Y:S02]  /*0a60*/  IMAD.MOV R23, RZ, RZ, -R8.reuse ;  /* 0x000000ffff177224 */ /* 0x100fe400078e0a08 */
[----:B------:R-:W-:Y:S02]  /*0a70*/  IMAD R9, R15, 0x20, R8 ;  /* 0x000000200f097824 */ /* 0x000fe400078e0208 */
[----:B------:R-:W-:-:S04]  /*0a80*/  IMAD R8, R21, R23, R24 ;  /* 0x0000001715087224 */ /* 0x000fc800078e0218 */
[----:B------:R-:W-:-:S05]  /*0a90*/  IMAD R8, R9, R21, R8 ;  /* 0x0000001509087224 */ /* 0x000fca00078e0208 */
[----:B------:R-:W-:-:S04]  /*0aa0*/  IADD3 R9, P2, PT, R2, R8, RZ ;  /* 0x0000000802097210 */ /* 0x000fc80007f5e0ff */
[----:B------:R-:W-:Y:S02]  /*0ab0*/  LEA.HI.X.SX32 R26, R8, R3, 0x1, P2 ;  /* 0x00000003081a7211 */ /* 0x000fe400010f0eff */
[----:B------:R-:W-:-:S04]  /*0ac0*/  LEA R8, P2, R9, UR14, 0x1 ;  /* 0x0000000e09087c11 */ /* 0x000fc8000f8408ff */
[----:B------:R-:W-:-:S05]  /*0ad0*/  LEA.HI.X R9, R9, UR15, R26, 0x1, P2 ;  /* 0x0000000f09097c11 */ /* 0x000fca00090f0c1a */
[----:B------:R-:W2:Y:S01]  /*0ae0*/  LDG.E.U16.CONSTANT R8, desc[UR10][R8.64] ;  /* 0x0000000a08087981 */ /* 0x000ea2000c1e9500 */
[C---:B------:R-:W-:Y:S01]  /*0af0*/  LEA R26, R24.reuse, R5, 0x2 ;  /* 0x00000005181a7211 */ /* 0x040fe200078e10ff */
[----:B------:R-:W-:-:S05]  /*0b00*/  VIADD R24, R24, UR13 ;  /* 0x0000000d18187c36 */ /* 0x000fca0008000000 */
[----:B------:R-:W-:Y:S01]  /*0b10*/  ISETP.GE.AND P2, PT, R24, R11, PT ;  /* 0x0000000b1800720c */ /* 0x000fe20003f46270 */
[----:B--2---:R-:W-:-:S05]  /*0b20*/  IMAD.U32 R23, R8, 0x10000, RZ ;  /* 0x0001000008177824 */ /* 0x004fca00078e00ff */
[----:B------:R0:W-:Y:S07]  /*0b30*/  STS [R26], R23 ;  /* 0x000000171a007388 */ /* 0x0001ee0000000800 */
[----:B------:R-:W-:Y:S05]  /*0b40*/  @!P2 BRA `(.L_x_12) ;  /* 0xfffffffc0088a947 */ /* 0x000fea000383ffff */
[----:B------:R-:W-:Y:S05]  /*0b50*/  BSYNC.RECONVERGENT B1 ;  /* 0x0000000000017941 */ /* 0x000fea0003800200 */
.L_x_11:
[----:B------:R-:W1:Y:S01]  /*0b60*/  I2F.RP R20, R10 ;  /* 0x0000000a00147306 */ /* 0x000e620000209400 */
[----:B------:R-:W-:Y:S01]  /*0b70*/  ISETP.NE.AND P1, PT, R21, RZ, PT ;  /* 0x000000ff1500720c */ /* 0x000fe20003f25270 */
[----:B------:R-:W-:Y:S01]  /*0b80*/  IMAD.MOV.U32 R22, RZ, RZ, R0 ;  /* 0x000000ffff167224 */ /* 0x000fe200078e0000 */
[----:B------:R-:W-:-:S05]  /*0b90*/  LOP3.LUT R21, RZ, R21, RZ, 0x33, !PT ;  /* 0x00000015ff157212 */ /* 0x000fca00078e33ff */
[----:B-1----:R-:W1:Y:S02]  /*0ba0*/  MUFU.RCP R20, R20 ;  /* 0x0000001400147308 */ /* 0x002e640000001000 */
[----:B-1----:R-:W-:-:S06]  /*0bb0*/  VIADD R8, R20, 0xffffffe ;  /* 0x0ffffffe14087836 */ /* 0x002fcc0000000000 */
[----:B------:R1:W0:Y:S02]  /*0bc0*/  F2I.FTZ.U32.TRUNC.NTZ R9, R8 ;  /* 0x0000000800097305 */ /* 0x000224000021f000 */
[----:B-1----:R-:W-:Y:S01]  /*0bd0*/  IMAD.MOV.U32 R8, RZ, RZ, RZ ;  /* 0x000000ffff087224 */ /* 0x002fe200078e00ff */
[----:B0-----:R-:W-:-:S05]  /*0be0*/  IADD3 R23, PT, PT, RZ, -R9, RZ ;  /* 0x80000009ff177210 */ /* 0x001fca0007ffe0ff */
[----:B------:R-:W-:-:S04]  /*0bf0*/  IMAD R23, R23, R10, RZ ;  /* 0x0000000a17177224 */ /* 0x000fc800078e02ff */
[----:B------:R-:W-:-:S07]  /*0c00*/  IMAD.HI.U32 R18, R9, R23, R8 ;  /* 0x0000001709127227 */ /* 0x000fce00078e0008 */
.L_x_13:
[----:B------:R-:W-:Y:S01]  /*0c10*/  IABS R9, R22 ;  /* 0x0000001600097213 */ /* 0x000fe20000000000 */
[----:B------:R-:W-:-:S04]  /*0c20*/  IMAD.U32 R20, RZ, RZ, UR6 ;  /* 0x00000006ff147e24 */ /* 0x000fc8000f8e00ff */
[----:B------:R-:W-:Y:S01]  /*0c30*/  IMAD.HI.U32 R8, R18, R9, RZ ;  /* 0x0000000912087227 */ /* 0x000fe200078e00ff */
[----:B------:R-:W-:-:S04]  /*0c40*/  IABS R26, R20 ;  /* 0x00000014001a7213 */ /* 0x000fc80000000000 */
[----:B0-----:R-:W-:-:S05]  /*0c50*/  IADD3 R24, PT, PT, -R8, RZ, RZ ;  /* 0x000000ff08187210 */ /* 0x001fca0007ffe1ff */
[----:B------:R-:W-:-:S05]  /*0c60*/  IMAD R9, R26, R24, R9 ;  /* 0x000000181a097224 */ /* 0x000fca00078e0209 */
[----:B------:R-:W-:-:S13]  /*0c70*/  ISETP.GT.U32.AND P3, PT, R10, R9, PT ;  /* 0x000000090a00720c */ /* 0x000fda0003f64070 */
[----:B------:R-:W-:Y:S02]  /*0c80*/  @!P3 IMAD.IADD R9, R9, 0x1, -R26 ;  /* 0x000000010909b824 */ /* 0x000fe400078e0a1a */
[----:B------:R-:W-:-:S03]  /*0c90*/  @!P3 VIADD R8, R8, 0x1 ;  /* 0x000000010808b836 */ /* 0x000fc60000000000 */
[----:B------:R-:W-:Y:S02]  /*0ca0*/  ISETP.GE.U32.AND P2, PT, R9, R10, PT ;  /* 0x0000000a0900720c */ /* 0x000fe40003f46070 */
[----:B------:R-:W-:-:S04]  /*0cb0*/  LOP3.LUT R9, R22, R20, RZ, 0x3c, !PT ;  /* 0x0000001416097212 */ /* 0x000fc800078e3cff */
[----:B------:R-:W-:-:S07]  /*0cc0*/  ISETP.GE.AND P4, PT, R9, RZ, PT ;  /* 0x000000ff0900720c */ /* 0x000fce0003f86270 */
[----:B------:R-:W-:-:S06]  /*0cd0*/  @P2 VIADD R8, R8, 0x1 ;  /* 0x0000000108082836 */ /* 0x000fcc0000000000 */
[----:B------:R-:W-:-:S04]  /*0ce0*/  @!P4 IADD3 R8, PT, PT, -R8, RZ, RZ ;  /* 0x000000ff0808c210 */ /* 0x000fc80007ffe1ff */
        /* <DEDUP_REMOVED lines=10> */
[C---:B------:R-:W-:Y:S02]  /*0d90*/  IMAD R24, R22.reuse, 0x4, R13 ;  /* 0x0000000416187824 */ /* 0x040fe400078e020d */
[----:B------:R-:W-:-:S05]  /*0da0*/  VIADD R22, R22, UR13 ;  /* 0x0000000d16167c36 */ /* 0x000fca0008000000 */
[----:B------:R-:W-:Y:S02]  /*0db0*/  ISETP.GE.AND P2, PT, R22, R11, PT ;  /* 0x0000000b1600720c */ /* 0x000fe40003f46270 */
[----:B--2---:R-:W-:-:S05]  /*0dc0*/  SHF.L.U32 R23, R8, 0x10, RZ ;  /* 0x0000001008177819 */ /* 0x004fca00000006ff */
[----:B------:R0:W-:Y:S06]  /*0dd0*/  STS [R24], R23 ;  /* 0x0000001718007388 */ /* 0x0001ec0000000800 */
[----:B------:R-:W-:Y:S05]  /*0de0*/  @!P2 BRA `(.L_x_13) ;  /* 0xfffffffc0088a947 */ /* 0x000fea000383ffff */
.L_x_10:
[----:B------:R-:W-:Y:S05]  /*0df0*/  BSYNC.RECONVERGENT B0 ;  /* 0x0000000000007941 */ /* 0x000fea0003800200 */
.L_x_9:
[----:B------:R-:W-:Y:S01]  /*0e00*/  BAR.SYNC.DEFER_BLOCKING 0x0 ;  /* 0x0000000000007b1d */ /* 0x000fe20000010000 */
[----:B------:R-:W-:-:S05]  /*0e10*/  ISETP.GE.AND P1, PT, R0, R19, PT ;  /* 0x000000130000720c */ /* 0x000fca0003f26270 */
[----:B------:R-:W1:Y:S01]  /*0e20*/  LDCU UR14, c[0x0][0x3b0] ;  /* 0x00007600ff0e77ac */ /* 0x000e620008000800 */
[----:B------:R-:W-:Y:S07]  /*0e30*/  BSSY.RECONVERGENT B0, `(.L_x_14) ;  /* 0x0000070000007945 */ /* 0x000fee0003800200 */
[----:B------:R-:W-:Y:S05]  /*0e40*/  @P1 BRA `(.L_x_15) ;  /* 0x0000000400b81947 */ /* 0x000fea0003800000 */
[----:B------:R-:W-:-:S13]  /*0e50*/  ISETP.GT.AND P2, PT, R20, RZ, PT ;  /* 0x000000ff1400720c */ /* 0x000fda0003f44270 */
[----:B------:R-:W-:Y:S05]  /*0e60*/  @P2 BRA `(.L_x_16) ;  /* 0x0000000000242947 */ /* 0x000fea0003800000 */
[----:B------:R-:W-:Y:S01]  /*0e70*/  BSSY.RECONVERGENT B1, `(.L_x_17) ;  /* 0x0000007000017945 */ /* 0x000fe20003800200 */
[----:B------:R-:W-:-:S07]  /*0e80*/  IMAD.MOV.U32 R8, RZ, RZ, R0 ;  /* 0x000000ffff087224 */ /* 0x000fce00078e0000 */
.L_x_18:
[C---:B------:R-:W-:Y:S01]  /*0e90*/  IMAD R9, R8.reuse, 0x4, R17 ;  /* 0x0000000408097824 */ /* 0x040fe200078e0211 */
[----:B------:R-:W-:-:S04]  /*0ea0*/  IADD3 R8, PT, PT, R8, UR13, RZ ;  /* 0x0000000d08087c10 */ /* 0x000fc8000fffe0ff */
[----:B------:R2:W-:Y:S01]  /*0eb0*/  STS [R9], R16 ;  /* 0x0000001009007388 */ /* 0x0005e20000000800 */
[----:B------:R-:W-:-:S13]  /*0ec0*/  ISETP.GE.AND P2, PT, R8, R19, PT ;  /* 0x000000130800720c */ /* 0x000fda0003f46270 */
[----:B--2---:R-:W-:Y:S05]  /*0ed0*/  @!P2 BRA `(.L_x_18) ;  /* 0xfffffffc00eca947 */ /* 0x004fea000383ffff */
[----:B-1----:R-:W-:Y:S05]  /*0ee0*/  BSYNC.RECONVERGENT B1 ;  /* 0x0000000000017941 */ /* 0x002fea0003800200 */
.L_x_17:
[----:B------:R-:W-:Y:S05]  /*0ef0*/  BRA `(.L_x_15) ;  /* 0x00000004008c7947 */ /* 0x000fea0003800000 */
.L_x_16:
[----:B------:R-:W-:-:S07]  /*0f00*/  IMAD.MOV.U32 R18, RZ, RZ, R0 ;  /* 0x000000ffff127224 */ /* 0x000fce00078e0000 */
.L_x_24:
[----:B--2---:R-:W-:Y:S02]  /*0f10*/  IMAD.MOV.U32 R21, RZ, RZ, RZ ;  /* 0x000000ffff157224 */ /* 0x004fe400078e00ff */
[----:B0-----:R-:W-:Y:S01]  /*0f20*/  IMAD.MOV.U32 R23, RZ, RZ, RZ ;  /* 0x000000ffff177224 */ /* 0x001fe200078e00ff */
[----:B------:R-:W-:Y:S06]  /*0f30*/  @!P0 BRA `(.L_x_19) ;  /* 0x0000000000848947 */ /* 0x000fec0003800000 */
[----:B------:R-:W0:Y:S01]  /*0f40*/  S2UR UR6, SR_CgaCtaId ;  /* 0x00000000000679c3 */ /* 0x000e220000008800 */
[----:B------:R-:W-:Y:S01]  /*0f50*/  UMOV UR5, 0x400 ;  /* 0x0000040000057882 */ /* 0x000fe20000000000 */
[----:B------:R-:W-:Y:S01]  /*0f60*/  IADD3 R22, PT, PT, -R7, RZ, RZ ;  /* 0x000000ff07167210 */ /* 0x000fe20007ffe1ff */
[----:B------:R-:W-:Y:S01]  /*0f70*/  UIADD3 UR5, UPT, UPT, UR5, 0x110, URZ ;  /* 0x0000011005057890 */ /* 0x000fe2000fffe0ff */
[----:B------:R-:W-:Y:S01]  /*0f80*/  LEA R23, R18, 0x4, 0x2 ;  /* 0x0000000412177811 */ /* 0x000fe200078e10ff */
[----:B------:R-:W-:Y:S02]  /*0f90*/  IMAD.MOV.U32 R21, RZ, RZ, RZ ;  /* 0x000000ffff157224 */ /* 0x000fe400078e00ff */
[----:B0-----:R-:W-:-:S04]  /*0fa0*/  ULEA UR5, UR6, UR5, 0x18 ;  /* 0x0000000506057291 */ /* 0x001fc8000f8ec0ff */
[----:B------:R-:W-:-:S06]  /*0fb0*/  UIADD3 UR5, UPT, UPT, UR5, 0x10, URZ ;  /* 0x0000001005057890 */ /* 0x000fcc000fffe0ff */
[----:B------:R-:W-:-:S07]  /*0fc0*/  IMAD.U32 R20, RZ, RZ, UR5 ;  /* 0x00000005ff147e24 */ /* 0x000fce000f8e00ff */
.L_x_20:
[----:B-1----:R-:W-:Y:S01]  /*0fd0*/  IMAD R24, R23, UR14, R20 ;  /* 0x0000000e17187c24 */ /* 0x002fe2000f8e0214 */
[----:B------:R-:W-:Y:S01]  /*0fe0*/  LDS.128 R8, [R20+-0x10] ;  /* 0xfffff00014087984 */ /* 0x000fe20000000c00 */
[----:B------:R-:W-:-:S03]  /*0ff0*/  VIADD R22, R22, 0x8 ;  /* 0x0000000816167836 */ /* 0x000fc60000000000 */
[----:B------:R-:W0:Y:S02]  /*1000*/  LDS R25, [R24+-0x10] ;  /* 0xfffff00018197984 */ /* 0x000e240000000800 */
[----:B------:R-:W-:Y:S02]  /*1010*/  ISETP.NE.AND P2, PT, R22, RZ, PT ;  /* 0x000000ff1600720c */ /* 0x000fe40003f45270 */
[----:B------:R-:W1:Y:S01]  /*1020*/  LDS R26, [R24+-0xc] ;  /* 0xfffff400181a7984 */ /* 0x000e620000000800 */
[----:B0-----:R-:W-:-:S03]  /*1030*/  FFMA R8, R8, R25, R21 ;  /* 0x0000001908087223 */ /* 0x001fc60000000015 */
[----:B------:R-:W0:Y:S01]  /*1040*/  LDS R21, [R24+-0x8] ;  /* 0xfffff80018157984 */ /* 0x000e220000000800 */
[----:B-1----:R-:W-:-:S03]  /*1050*/  FFMA R9, R9, R26, R8 ;  /* 0x0000001a09097223 */ /* 0x002fc60000000008 */
[----:B------:R-:W1:Y:S04]  /*1060*/  LDS R25, [R24+-0x4] ;  /* 0xfffffc0018197984 */ /* 0x000e680000000800 */
[----:B------:R-:W-:Y:S01]  /*1070*/  LDS R26, [R24+0x4] ;  /* 0x00000400181a7984 */ /* 0x000fe20000000800 */
[----:B0-----:R-:W-:-:S03]  /*1080*/  FFMA R10, R10, R21, R9 ;  /* 0x000000150a0a7223 */ /* 0x001fc60000000009 */
[----:B------:R-:W-:Y:S01]  /*1090*/  LDS R21, [R24] ;  /* 0x0000000018157984 */ /* 0x000fe20000000800 */
[----:B-1----:R-:W-:-:S03]  /*10a0*/  FFMA R25, R11, R25, R10 ;  /* 0x000000190b197223 */ /* 0x002fc6000000000a */
[----:B------:R0:W1:Y:S02]  /*10b0*/  LDS.128 R8, [R20] ;  /* 0x0000000014087984 */ /* 0x0000640000000c00 */
[----:B0-----:R-:W-:Y:S01]  /*10c0*/  IADD3 R20, PT, PT, R20, 0x20, RZ ;  /* 0x0000002014147810 */ /* 0x001fe20007ffe0ff */
[----:B-1----:R-:W-:Y:S02]  /*10d0*/  FFMA R8, R8, R21, R25 ;  /* 0x0000001508087223 */ /* 0x002fe40000000019 */
[----:B------:R-:W0:Y:S02]  /*10e0*/  LDS R21, [R24+0x8] ;  /* 0x0000080018157984 */ /* 0x000e240000000800 */
[----:B------:R-:W-:Y:S02]  /*10f0*/  FFMA R9, R9, R26, R8 ;  /* 0x0000001a09097223 */ /* 0x000fe40000000008 */
[----:B------:R-:W1:Y:S02]  /*1100*/  LDS R25, [R24+0xc] ;  /* 0x00000c0018197984 */ /* 0x000e640000000800 */
[----:B0-----:R-:W-:-:S04]  /*1110*/  FFMA R10, R10, R21, R9 ;  /* 0x000000150a0a7223 */ /* 0x001fc80000000009 */
[----:B-1----:R-:W-:Y:S01]  /*1120*/  FFMA R21, R11, R25, R10 ;  /* 0x000000190b157223 */ /* 0x002fe2000000000a */
[----:B------:R-:W-:Y:S06]  /*1130*/  @P2 BRA `(.L_x_20) ;  /* 0xfffffffc00a42947 */ /* 0x000fec000383ffff */
[----:B------:R-:W-:-:S07]  /*1140*/  IMAD.MOV.U32 R23, RZ, RZ, R7 ;  /* 0x000000ffff177224 */ /* 0x000fce00078e0007 */
.L_x_19:
[----:B------:R-:W-:-:S13]  /*1150*/  ISETP.NE.AND P2, PT, R4, RZ, PT ;  /* 0x000000ff0400720c */ /* 0x000fda0003f45270 */
[----:B------:R-:W-:Y:S05]  /*1160*/  @!P2 BRA `(.L_x_21) ;  /* 0x0000000000d4a947 */ /* 0x000fea0003800000 */
[----:B------:R-:W-:Y:S01]  /*1170*/  VIADD R8, R4, 0xffffffff ;  /* 0xffffffff04087836 */ /* 0x000fe20000000000 */
[----:B------:R-:W-:-:S04]  /*1180*/  ISETP.NE.AND P3, PT, R6, RZ, PT ;  /* 0x000000ff0600720c */ /* 0x000fc80003f65270 */
[----:B------:R-:W-:-:S13]  /*1190*/  ISETP.GE.U32.AND P2, PT, R8, 0x3, PT ;  /* 0x000000030800780c */ /* 0x000fda0003f46070 */
[----:B------:R-:W-:Y:S05]  /*11a0*/  @!P2 BRA `(.L_x_22) ;  /* 0x00000000004ca947 */ /* 0x000fea0003800000 */
[----:B------:R-:W0:Y:S01]  /*11b0*/  S2UR UR6, SR_CgaCtaId ;  /* 0x00000000000679c3 */ /* 0x000e220000008800 */
[----:B------:R-:W2:Y:S01]  /*11c0*/  LDCU UR15, c[0x0][0x3b0] ;  /* 0x00007600ff0f77ac */ /* 0x000ea20008000800 */
[----:B------:R-:W-:Y:S02]  /*11d0*/  UMOV UR5, 0x400 ;  /* 0x0000040000057882 */ /* 0x000fe40000000000 */
[----:B------:R-:W-:Y:S01]  /*11e0*/  UIADD3 UR5, UPT, UPT, UR5, 0x110, URZ ;  /* 0x0000011005057890 */ /* 0x000fe2000fffe0ff */
[----:B--2---:R-:W-:-:S04]  /*11f0*/  IMAD R8, R18, UR15, R23 ;  /* 0x0000000f12087c24 */ /* 0x004fc8000f8e0217 */
[----:B------:R-:W-:Y:S01]  /*1200*/  IMAD R22, R8, 0x4, R5 ;  /* 0x0000000408167824 */ /* 0x000fe200078e0205 */
[----:B0-----:R-:W-:-:S04]  /*1210*/  ULEA UR5, UR6, UR5, 0x18 ;  /* 0x0000000506057291 */ /* 0x001fc8000f8ec0ff */
[----:B------:R-:W-:Y:S02]  /*1220*/  LDS R24, [R22] ;  /* 0x0000000016187984 */ /* 0x000fe40000000800 */
[C---:B------:R-:W-:Y:S02]  /*1230*/  LEA R20, R23.reuse, UR5, 0x2 ;  /* 0x0000000517147c11 */ /* 0x040fe4000f8e10ff */
[----:B------:R-:W-:Y:S01]  /*1240*/  LDS R25, [R22+0x4] ;  /* 0x0000040016197984 */ /* 0x000fe20000000800 */
[----:B------:R-:W-:-:S03]  /*1250*/  IADD3 R23, PT, PT, R23, 0x4, RZ ;  /* 0x0000000417177810 */ /* 0x000fc60007ffe0ff */
[----:B------:R-:W0:Y:S04]  /*1260*/  LDS.64 R8, [R20] ;  /* 0x0000000014087984 */ /* 0x000e280000000a00 */
[----:B------:R-:W-:Y:S04]  /*1270*/  LDS R26, [R22+0x8] ;  /* 0x00000800161a7984 */ /* 0x000fe80000000800 */
[----:B------:R-:W2:Y:S04]  /*1280*/  LDS.64 R10, [R20+0x8] ;  /* 0x00000800140a7984 */ /* 0x000ea80000000a00 */
[----:B------:R-:W3:Y:S01]  /*1290*/  LDS R27, [R22+0xc] ;  /* 0x00000c00161b7984 */ /* 0x000ee20000000800 */
[----:B0-----:R-:W-:-:S04]  /*12a0*/  FFMA R8, R8, R24, R21 ;  /* 0x0000001808087223 */ /* 0x001fc80000000015 */
[----:B------:R-:W-:-:S04]  /*12b0*/  FFMA R9, R25, R9, R8 ;  /* 0x0000000919097223 */ /* 0x000fc80000000008 */
[----:B--2---:R-:W-:-:S04]  /*12c0*/  FFMA R10, R10, R26, R9 ;  /* 0x0000001a0a0a7223 */ /* 0x004fc80000000009 */
[----:B---3--:R-:W-:-:S07]  /*12d0*/  FFMA R21, R27, R11, R10 ;  /* 0x0000000b1b157223 */ /* 0x008fce000000000a */
.L_x_22:
[----:B------:R-:W-:Y:S05]  /*12e0*/  @!P3 BRA `(.L_x_21) ;  /* 0x000000000074b947 */ /* 0x000fea0003800000 */
[----:B------:R-:W0:Y:S01]  /*12f0*/  LDCU UR16, c[0x0][0x3b0] ;  /* 0x00007600ff1077ac */ /* 0x000e220008000800 */
[----:B------:R-:W-:Y:S01]  /*1300*/  ISETP.NE.AND P2, PT, R6, 0x1, PT ;  /* 0x000000010600780c */ /* 0x000fe20003f45270 */
[----:B0-----:R-:W-:-:S12]  /*1310*/  ULOP3.LUT UP0, URZ, UR16, 0x1, URZ, 0xc0, !UPT ;  /* 0x0000000110ff7892 */ /* 0x001fd8000f80c0ff */
        /* <DEDUP_REMOVED lines=9> */
[C---:B------:R-:W-:Y:S01]  /*13b0*/  LEA R8, R23.reuse, UR5, 0x2 ;  /* 0x0000000517087c11 */ /* 0x040fe2000f8e10ff */
[----:B------:R-:W-:Y:S01]  /*13c0*/  VIADD R23, R23, 0x2 ;  /* 0x0000000217177836 */ /* 0x000fe20000000000 */
[----:B------:R-:W-:Y:S04]  /*13d0*/  LDS R25, [R10+0x4] ;  /* 0x000004000a197984 */ /* 0x000fe80000000800 */
[----:B------:R-:W0:Y:S02]  /*13e0*/  LDS.64 R8, [R8] ;  /* 0x0000000008087984 */ /* 0x000e240000000a00 */
[----:B0-----:R-:W-:-:S04]  /*13f0*/  FFMA R20, R8, R11, R21 ;  /* 0x0000000b08147223 */ /* 0x001fc80000000015 */
[----:B------:R-:W-:-:S07]  /*1400*/  FFMA R21, R25, R9, R20 ;  /* 0x0000000919157223 */ /* 0x000fce0000000014 */
.L_x_23:
[----:B------:R-:W-:Y:S05]  /*1410*/  BRA.U !UP0, `(.L_x_21) ;  /* 0x0000000108287547 */ /* 0x000fea000b800000 */
[----:B------:R-:W0:Y:S01]  /*1420*/  S2UR UR6, SR_CgaCtaId ;  /* 0x00000000000679c3 */ /* 0x000e220000008800 */
[----:B------:R-:W-:Y:S01]  /*1430*/  UMOV UR5, 0x400 ;  /* 0x0000040000057882 */ /* 0x000fe20000000000 */
[----:B------:R-:W-:Y:S01]  /*1440*/  IMAD R8, R18, UR16, R23 ;  /* 0x0000001012087c24 */ /* 0x000fe2000f8e0217 */
[----:B------:R-:W-:-:S03]  /*1450*/  UIADD3 UR5, UPT, UPT, UR5, 0x110, URZ ;  /* 0x0000011005057890 */ /* 0x000fc6000fffe0ff */
[----:B------:R-:W-:-:S06]  /*1460*/  IMAD R9, R8, 0x4, R5 ;  /* 0x0000000408097824 */ /* 0x000fcc00078e0205 */
[----:B------:R-:W-:Y:S01]  /*1470*/  LDS R9, [R9] ;  /* 0x0000000009097984 */ /* 0x000fe20000000800 */
[----:B0-----:R-:W-:-:S06]  /*1480*/  ULEA UR5, UR6, UR5, 0x18 ;  /* 0x0000000506057291 */ /* 0x001fcc000f8ec0ff */
[----:B------:R-:W-:-:S06]  /*1490*/  LEA R8, R23, UR5, 0x2 ;  /* 0x0000000517087c11 */ /* 0x000fcc000f8e10ff */
[----:B------:R-:W0:Y:S02]  /*14a0*/  LDS R8, [R8] ;  /* 0x0000000008087984 */ /* 0x000e240000000800 */
[----:B0-----:R-:W-:-:S07]  /*14b0*/  FFMA R21, R8, R9, R21 ;  /* 0x0000000908157223 */ /* 0x001fce0000000015 */
.L_x_21:
[----:B------:R-:W0:Y:S01]  /*14c0*/  LDCU UR5, c[0x0][0x3b4] ;  /* 0x00007680ff0577ac */ /* 0x000e220008000800 */
[C---:B------:R-:W-:Y:S01]  /*14d0*/  LEA R8, R18.reuse, R17, 0x2 ;  /* 0x0000001112087211 */ /* 0x040fe200078e10ff */
[----:B------:R-:W-:-:S05]  /*14e0*/  VIADD R18, R18, UR13 ;  /* 0x0000000d12127c36 */ /* 0x000fca0008000000 */
[----:B------:R-:W-:Y:S01]  /*14f0*/  ISETP.GE.AND P2, PT, R18, R19, PT ;  /* 0x000000131200720c */ /* 0x000fe20003f46270 */
[----:B0-----:R-:W-:-:S05]  /*1500*/  FMUL R21, R21, UR5 ;  /* 0x0000000515157c20 */ /* 0x001fca0008400000 */
[----:B------:R2:W-:Y:S07]  /*1510*/  STS [R8], R21 ;  /* 0x0000001508007388 */ /* 0x0005ee0000000800 */
[----:B------:R-:W-:Y:S05]  /*1520*/  @!P2 BRA `(.L_x_24) ;  /* 0xfffffff80078a947 */ /* 0x000fea000383ffff */
.L_x_15:
[----:B-1----:R-:W-:Y:S05]  /*1530*/  BSYNC.RECONVERGENT B0 ;  /* 0x0000000000007941 */ /* 0x002fea0003800200 */
.L_x_14:
[----:B------:R-:W-:Y:S01]  /*1540*/  BAR.SYNC.DEFER_BLOCKING 0x0 ;  /* 0x0000000000007b1d */ /* 0x000fe20000010000 */
[----:B--2---:R-:W-:-:S05]  /*1550*/  IMAD.MOV.U32 R8, RZ, RZ, -0x800000 ;  /* 0xff800000ff087424 */ /* 0x004fca00078e00ff */
[----:B------:R-:W-:Y:S04]  /*1560*/  BSSY.RECONVERGENT B0, `(.L_x_25) ;  /* 0x000000a000007945 */ /* 0x000fe80003800200 */
[----:B------:R-:W-:Y:S05]  /*1570*/  @P1 BRA `(.L_x_26) ;  /* 0x0000000000201947 */ /* 0x000fea0003800000 */
[----:B------:R-:W-:Y:S01]  /*1580*/  IMAD.MOV.U32 R8, RZ, RZ, -0x800000 ;  /* 0xff800000ff087424 */ /* 0x000fe200078e00ff */
[----:B------:R-:W-:-:S07]  /*1590*/  MOV R10, R0 ;  /* 0x00000000000a7202 */ /* 0x000fce0000000f00 */
.L_x_27:
[C---:B------:R-:W-:Y:S02]  /*15a0*/  IMAD R9, R10.reuse, 0x4, R17 ;  /* 0x000000040a097824 */ /* 0x040fe400078e0211 */
[----:B------:R-:W-:-:S04]  /*15b0*/  VIADD R10, R10, UR13 ;  /* 0x0000000d0a0a7c36 */ /* 0x000fc80008000000 */
[----:B------:R-:W1:Y:S01]  /*15c0*/  LDS R9, [R9] ;  /* 0x0000000009097984 */ /* 0x000e620000000800 */
[----:B------:R-:W-:Y:S02]  /*15d0*/  ISETP.GE.AND P1, PT, R10, R19, PT ;  /* 0x000000130a00720c */ /* 0x000fe40003f26270 */
[----:B-1----:R-:W-:-:S11]  /*15e0*/  FMNMX R8, R9, R8, !PT ;  /* 0x0000000809087209 */ /* 0x002fd60007800000 */
[----:B------:R-:W-:Y:S05]  /*15f0*/  @!P1 BRA `(.L_x_27) ;  /* 0xfffffffc00e89947 */ /* 0x000fea000383ffff */
.L_x_26:
[----:B------:R-:W-:Y:S05]  /*1600*/  BSYNC.RECONVERGENT B0 ;  /* 0x0000000000007941 */ /* 0x000fea0003800200 */
.L_x_25:
[----:B------:R-:W1:Y:S01]  /*1610*/  SHFL.DOWN PT, R9, R8, 0x10, 0x1f ;  /* 0x0a001f0008097f89 */ /* 0x000e6200000e0000 */
[----:B------:R-:W-:Y:S02]  /*1620*/  ISETP.NE.AND P1, PT, R12, RZ, PT ;  /* 0x000000ff0c00720c */ /* 0x000fe40003f25270 */
[----:B------:R-:W-:-:S11]  /*1630*/  ISETP.GT.U32.AND P2, PT, R0, 0x1f, PT ;  /* 0x0000001f0000780c */ /* 0x000fd60003f44070 */
[----:B0-----:R-:W0:Y:S01]  /*1640*/  @!P1 S2R R23, SR_CgaCtaId ;  /* 0x0000000000179919 */ /* 0x001e220000008800 */
[----:B------:R-:W-:Y:S02]  /*1650*/  @!P1 MOV R20, 0x400 ;  /* 0x0000040000149802 */ /* 0x000fe40000000f00 */
[----:B-1----:R-:W-:Y:S02]  /*1660*/  FMNMX R9, R9, R8, !PT ;  /* 0x0000000809097209 */ /* 0x002fe40007800000 */
[----:B------:R-:W-:-:S03]  /*1670*/  @!P1 SHF.R.U32.HI R8, RZ, 0x3, R0 ;  /* 0x00000003ff089819 */ /* 0x000fc60000011600 */
[----:B------:R-:W1:Y:S01]  /*1680*/  SHFL.DOWN PT, R10, R9, 0x8, 0x1f ;  /* 0x09001f00090a7f89 */ /* 0x000e6200000e0000 */
[----:B------:R-:W-:Y:S02]  /*1690*/  @!P1 LOP3.LUT R8, R8, 0x7c, RZ, 0xc0, !PT ;  /* 0x0000007c08089812 */ /* 0x000fe400078ec0ff */
[----:B-1----:R-:W-:Y:S02]  /*16a0*/  FMNMX R10, R9, R10, !PT ;  /* 0x0000000a090a7209 */ /* 0x002fe40007800000 */
[----:B0-----:R-:W-:-:S03]  /*16b0*/  @!P1 LEA R9, R23, R20, 0x18 ;  /* 0x0000001417099211 */ /* 0x001fc600078ec0ff */
[----:B------:R-:W0:Y:S01]  /*16c0*/  SHFL.DOWN PT, R11, R10, 0x4, 0x1f ;  /* 0x08801f000a0b7f89 */ /* 0x000e2200000e0000 */
[----:B------:R-:W-:Y:S02]  /*16d0*/  @!P1 IADD3 R8, PT, PT, R8, R9, RZ ;  /* 0x0000000908089210 */ /* 0x000fe40007ffe0ff */
[----:B0-----:R-:W-:-:S05]  /*16e0*/  FMNMX R11, R10, R11, !PT ;  /* 0x0000000b0a0b7209 */ /* 0x001fca0007800000 */
[----:B------:R-:W0:Y:S02]  /*16f0*/  SHFL.DOWN PT, R18, R11, 0x2, 0x1f ;  /* 0x08401f000b127f89 */ /* 0x000e2400000e0000 */
[----:B0-----:R-:W-:-:S05]  /*1700*/  FMNMX R18, R11, R18, !PT ;  /* 0x000000120b127209 */ /* 0x001fca0007800000 */
[----:B------:R-:W0:Y:S02]  /*1710*/  SHFL.DOWN PT, R21, R18, 0x1, 0x1f ;  /* 0x08201f0012157f89 */ /* 0x000e2400000e0000 */
[----:B0-----:R-:W-:-:S05]  /*1720*/  FMNMX R21, R18, R21, !PT ;  /* 0x0000001512157209 */ /* 0x001fca0007800000 */
[----:B------:R0:W-:Y:S01]  /*1730*/  @!P1 STS [R8], R21 ;  /* 0x0000001508009388 */ /* 0x0001e20000000800 */
[----:B------:R-:W-:Y:S01]  /*1740*/  BAR.SYNC.DEFER_BLOCKING 0x0 ;  /* 0x0000000000007b1d */ /* 0x000fe20000010000 */
[----:B------:R-:W-:-:S05]  /*1750*/  PLOP3.LUT P1, PT, PT, PT, PT, 0x8, 0x80 ;  /* 0x000000000080781c */ /* 0x000fca0003f2e170 */
[----:B------:R-:W-:Y:S08]  /*1760*/  @P2 BRA `(.L_x_28) ;  /* 0x00000000006c2947 */ /* 0x000ff00003800000 */
[----:B------:R-:W-:-:S04]  /*1770*/  UIADD3 UR5, UPT, UPT, UR13, 0x1f, URZ ;  /* 0x0000001f0d057890 */ /* 0x000fc8000fffe0ff */
[----:B------:R-:W-:-:S06]  /*1780*/  USHF.R.U32.HI UR5, URZ, 0x5, UR5 ;  /* 0x00000005ff057899 */ /* 0x000fcc0008011605 */
[----:B------:R-:W-:Y:S01]  /*1790*/  ISETP.GE.U32.AND P2, PT, R0, UR5, PT ;  /* 0x0000000500007c0c */ /* 0x000fe2000bf46070 */
[----:B------:R-:W-:-:S12]  /*17a0*/  UMOV UR5, 0xffffffff ;  /* 0xffffffff00057882 */ /* 0x000fd80000000000 */
[----:B------:R-:W1:Y:S01]  /*17b0*/  @!P2 S2R R9, SR_CgaCtaId ;  /* 0x000000000009a919 */ /* 0x000e620000008800 */
[----:B0-----:R-:W-:-:S04]  /*17c0*/  @!P2 MOV R8, 0x400 ;  /* 0x000004000008a802 */ /* 0x001fc80000000f00 */
[----:B-1----:R-:W-:Y:S01]  /*17d0*/  @!P2 LEA R9, R9, R8, 0x18 ;  /* 0x000000080909a211 */ /* 0x002fe200078ec0ff */
[----:B------:R-:W-:-:S04]  /*17e0*/  IMAD.MOV.U32 R8, RZ, RZ, -0x800000 ;  /* 0xff800000ff087424 */ /* 0x000fc800078e00ff */
[----:B------:R-:W-:-:S05]  /*17f0*/  @!P2 IMAD R9, R0, 0x4, R9 ;  /* 0x000000040009a824 */ /* 0x000fca00078e0209 */
[----:B------:R0:W1:Y:S01]  /*1800*/  @!P2 LDS R8, [R9] ;  /* 0x000000000908a984 */ /* 0x0000620000000800 */
[----:B------:R-:W-:Y:S01]  /*1810*/  ISETP.NE.AND P2, PT, R0, RZ, PT ;  /* 0x000000ff0000720c */ /* 0x000fe20003f45270 */
[----:B------:R-:W-:-:S12]  /*1820*/  BRA.DIV UR5, `(.L_x_29) ;  /* 0x0000001205307947 */ /* 0x000fd8000b800000 */
[----:B01----:R-:W0:Y:S02]  /*1830*/  SHFL.DOWN PT, R9, R8, 0x10, 0x1f ;  /* 0x0a001f0008097f89 */ /* 0x003e2400000e0000 */
[----:B0-----:R-:W-:-:S05]  /*1840*/  FMNMX R9, R9, R8, !PT ;  /* 0x0000000809097209 */ /* 0x001fca0007800000 */
[----:B------:R-:W0:Y:S02]  /*1850*/  SHFL.DOWN PT, R10, R9, 0x8, 0x1f ;  /* 0x09001f00090a7f89 */ /* 0x000e2400000e0000 */
[----:B0-----:R-:W-:-:S05]  /*1860*/  FMNMX R10, R9, R10, !PT ;  /* 0x0000000a090a7209 */ /* 0x001fca0007800000 */
[----:B------:R-:W0:Y:S02]  /*1870*/  SHFL.DOWN PT, R11, R10, 0x4, 0x1f ;  /* 0x08801f000a0b7f89 */ /* 0x000e2400000e0000 */
[----:B0-----:R-:W-:-:S05]  /*1880*/  FMNMX R11, R10, R11, !PT ;  /* 0x0000000b0a0b7209 */ /* 0x001fca0007800000 */
[----:B------:R-:W0:Y:S02]  /*1890*/  SHFL.DOWN PT, R22, R11, 0x2, 0x1f ;  /* 0x08401f000b167f89 */ /* 0x000e2400000e0000 */
[----:B0-----:R-:W-:-:S05]  /*18a0*/  FMNMX R22, R11, R22, !PT ;  /* 0x000000160b167209 */ /* 0x001fca0007800000 */
[----:B------:R0:W1:Y:S02]  /*18b0*/  SHFL.DOWN PT, R23, R22, 0x1, 0x1f ;  /* 0x08201f0016177f89 */ /* 0x00006400000e0000 */
.L_x_52:
[----:B------:R-:W2:Y:S01]  /*18c0*/  @!P2 S2R R9, SR_CgaCtaId ;  /* 0x000000000009a919 */ /* 0x000ea20000008800 */
[----:B------:R-:W-:Y:S02]  /*18d0*/  @!P2 MOV R8, 0x400 ;  /* 0x000004000008a802 */ /* 0x000fe40000000f00 */
[----:B-1----:R-:W-:Y:S02]  /*18e0*/  FMNMX R23, R22, R23, !PT ;  /* 0x0000001716177209 */ /* 0x002fe40007800000 */
[----:B------:R-:W-:Y:S02]  /*18f0*/  @!P2 PLOP3.LUT P1, PT, PT, PT, PT, 0x80, 0x8 ;  /* 0x000000000008a81c */ /* 0x000fe40003f2f070 */
[----:B--2---:R-:W-:-:S05]  /*1900*/  @!P2 LEA R8, R9, R8, 0x18 ;  /* 0x000000080908a211 */ /* 0x004fca00078ec0ff */
[----:B------:R1:W-:Y:S06]  /*1910*/  @!P2 STS [R8+0x80], R23 ;  /* 0x000080170800a388 */ /* 0x0003ec0000000800 */
.L_x_28:
[----:B------:R-:W-:Y:S05]  /*1920*/  WARPSYNC.ALL ;  /* 0x0000000000007948 */ /* 0x000fea0003800000 */
[----:B------:R-:W-:Y:S01]  /*1930*/  ISETP.GE.AND P2, PT, R0, R19, PT ;  /* 0x000000130000720c */ /* 0x000fe20003f46270 */
[----:B------:R-:W2:Y:S08]  /*1940*/  S2UR UR6, SR_CgaCtaId ;  /* 0x00000000000679c3 */ /* 0x000eb00000008800 */
[----:B------:R-:W-:Y:S01]  /*1950*/  BAR.SYNC.DEFER_BLOCKING 0x0 ;  /* 0x0000000000007b1d */ /* 0x000fe20000010000 */
[----:B------:R-:W-:-:S02]  /*1960*/  HFMA2 R11, -RZ, RZ, 0.96630859375, -0.0022525787353515625 ;  /* 0x3bbb989dff0b7431 */ /* 0x000fc400000001ff */
[----:B01----:R-:W-:Y:S02]  /*1970*/  IMAD.MOV.U32 R8, RZ, RZ, 0x437c0000 ;  /* 0x437c0000ff087424 */ /* 0x003fe400078e00ff */
[----:B------:R-:W-:Y:S01]  /*1980*/  IMAD.MOV.U32 R18, RZ, RZ, RZ ;  /* 0x000000ffff127224 */ /* 0x000fe200078e00ff */
[----:B------:R-:W-:Y:S01]  /*1990*/  UMOV UR5, 0x400 ;  /* 0x0000040000057882 */ /* 0x000fe20000000000 */
[----:B------:R-:W-:Y:S01]  /*19a0*/  BSSY.RECONVERGENT B0, `(.L_x_30) ;  /* 0x0000017000007945 */ /* 0x000fe20003800200 */
[----:B--2---:R-:W-:-:S09]  /*19b0*/  ULEA UR5, UR6, UR5, 0x18 ;  /* 0x0000000506057291 */ /* 0x004fd2000f8ec0ff */
[----:B------:R-:W0:Y:S02]  /*19c0*/  LDS R9, [UR5+0x80] ;  /* 0x00008005ff097984 */ /* 0x000e240008000800 */
[----:B0-----:R-:W-:Y:S01]  /*19d0*/  FMNMX R9, R9, R14, !PT ;  /* 0x0000000e09097209 */ /* 0x001fe20007800000 */
[----:B------:R-:W-:Y:S06]  /*19e0*/  @P2 BRA `(.L_x_31) ;  /* 0x0000000000482947 */ /* 0x000fec0003800000 */
[----:B------:R-:W-:Y:S01]  /*19f0*/  MOV R18, RZ ;  /* 0x000000ff00127202 */ /* 0x000fe20000000f00 */
[----:B------:R-:W-:-:S07]  /*1a00*/  IMAD.MOV.U32 R10, RZ, RZ, R0 ;  /* 0x000000ffff0a7224 */ /* 0x000fce00078e0000 */
.L_x_32:
[C---:B0-----:R-:W-:Y:S02]  /*1a10*/  IMAD R20, R10.reuse, 0x4, R17 ;  /* 0x000000040a147824 */ /* 0x041fe400078e0211 */
[----:B------:R-:W-:-:S03]  /*1a20*/  VIADD R10, R10, UR13 ;  /* 0x0000000d0a0a7c36 */ /* 0x000fc60008000000 */
[----:B------:R-:W0:Y:S02]  /*1a30*/  LDS R22, [R20] ;  /* 0x0000000014167984 */ /* 0x000e240000000800 */
[----:B------:R-:W-:Y:S01]  /*1a40*/  ISETP.GE.AND P2, PT, R10, R19, PT ;  /* 0x000000130a00720c */ /* 0x000fe20003f46270 */
[----:B0-----:R-:W-:-:S04]  /*1a50*/  FADD R22, -R9, R22 ;  /* 0x0000001609167221 */ /* 0x001fc80000000100 */
[----:B------:R-:W-:-:S04]  /*1a60*/  FFMA.SAT R21, R22, R11, 0.5 ;  /* 0x3f00000016157423 */ /* 0x000fc8000000200b */
[----:B------:R-:W-:-:S04]  /*1a70*/  FFMA.RM R21, R21, R8, 12582913 ;  /* 0x4b40000115157423 */ /* 0x000fc80000004008 */
[C---:B------:R-:W-:Y:S01]  /*1a80*/  FADD R23, R21.reuse, -12583039 ;  /* 0xcb40007f15177421 */ /* 0x040fe20000000000 */
[----:B------:R-:W-:-:S03]  /*1a90*/  SHF.L.U32 R21, R21, 0x17, RZ ;  /* 0x0000001715157819 */ /* 0x000fc600000006ff */
[----:B------:R-:W-:-:S04]  /*1aa0*/  FFMA R23, R22, 1.4426950216293334961, -R23 ;  /* 0x3fb8aa3b16177823 */ /* 0x000fc80000000817 */
[----:B------:R-:W-:-:S04]  /*1ab0*/  FFMA R23, R22, 1.925963033500011079e-08, R23 ;  /* 0x32a5706016177823 */ /* 0x000fc80000000017 */
[----:B------:R-:W0:Y:S02]  /*1ac0*/  MUFU.EX2 R22, R23 ;  /* 0x0000001700167308 */ /* 0x000e240000000800 */
[----:B0-----:R-:W-:-:S04]  /*1ad0*/  FMUL R21, R21, R22 ;  /* 0x0000001615157220 */ /* 0x001fc80000400000 */
[----:B------:R-:W-:Y:S01]  /*1ae0*/  FADD R18, R21, R18 ;  /* 0x0000001215127221 */ /* 0x000fe20000000000 */
[----:B------:R0:W-:Y:S01]  /*1af0*/  STS [R20], R21 ;  /* 0x0000001514007388 */ /* 0x0001e20000000800 */
[----:B------:R-:W-:Y:S05]  /*1b00*/  @!P2 BRA `(.L_x_32) ;  /* 0xfffffffc00c0a947 */ /* 0x000fea000383ffff */
.L_x_31:
[----:B------:R-:W-:Y:S05]  /*1b10*/  BSYNC.RECONVERGENT B0 ;  /* 0x0000000000007941 */ /* 0x000fea0003800200 */
.L_x_30:
[----:B0-----:R-:W0:Y:S01]  /*1b20*/  SHFL.DOWN PT, R21, R18, 0x10, 0x1f ;  /* 0x0a001f0012157f89 */ /* 0x001e2200000e0000 */
[----:B------:R-:W-:Y:S01]  /*1b30*/  ISETP.NE.AND P2, PT, R12, RZ, PT ;  /* 0x000000ff0c00720c */ /* 0x000fe20003f45270 */
[----:B------:R-:W-:Y:S01]  /*1b40*/  FADD R14, -R9, R14 ;  /* 0x0000000e090e7221 */ /* 0x000fe20000000100 */
[----:B------:R-:W-:Y:S01]  /*1b50*/  BSSY B0, `(.L_x_33) ;  /* 0x0000031000007945 */ /* 0x000fe20003800000 */
[----:B------:R-:W1:Y:S02]  /*1b60*/  S2R R10, SR_CgaCtaId ;  /* 0x00000000000a7919 */ /* 0x000e640000008800 */
[----:B------:R-:W-:Y:S01]  /*1b70*/  FFMA.SAT R23, R14, R11, 0.5 ;  /* 0x3f0000000e177423 */ /* 0x000fe2000000200b */
[----:B------:R-:W-:-:S03]  /*1b80*/  MOV R11, 0x400 ;  /* 0x00000400000b7802 */ /* 0x000fc60000000f00 */
[----:B------:R-:W-:-:S04]  /*1b90*/  FFMA.RM R8, R23, R8, 12582913 ;  /* 0x4b40000117087423 */ /* 0x000fc80000004008 */
[C---:B------:R-:W-:Y:S01]  /*1ba0*/  FADD R23, R8.reuse, -12583039 ;  /* 0xcb40007f08177421 */ /* 0x040fe20000000000 */
[----:B------:R-:W-:Y:S02]  /*1bb0*/  @!P2 VIADD R27, R11, 0x84 ;  /* 0x000000840b1ba836 */ /* 0x000fe40000000000 */
[----:B------:R-:W-:Y:S02]  /*1bc0*/  IMAD.SHL.U32 R8, R8, 0x800000, RZ ;  /* 0x0080000008087824 */ /* 0x000fe400078e00ff */
[----:B------:R-:W-:-:S04]  /*1bd0*/  FFMA R23, R14, 1.4426950216293334961, -R23 ;  /* 0x3fb8aa3b0e177823 */ /* 0x000fc80000000817 */
[----:B------:R-:W-:Y:S01]  /*1be0*/  FFMA R23, R14, 1.925963033500011079e-08, R23 ;  /* 0x32a570600e177823 */ /* 0x000fe20000000017 */
[----:B0-----:R-:W-:Y:S01]  /*1bf0*/  FADD R22, R21, R18 ;  /* 0x0000001215167221 */ /* 0x001fe20000000000 */
[----:B------:R-:W-:-:S04]  /*1c00*/  @!P2 SHF.R.U32.HI R18, RZ, 0x3, R0 ;  /* 0x00000003ff12a819 */ /* 0x000fc80000011600 */
[----:B------:R-:W0:Y:S01]  /*1c10*/  MUFU.EX2 R23, R23 ;  /* 0x0000001700177308 */ /* 0x000e220000000800 */
[----:B------:R-:W2:Y:S01]  /*1c20*/  SHFL.DOWN PT, R21, R22, 0x8, 0x1f ;  /* 0x09001f0016157f89 */ /* 0x000ea200000e0000 */
[----:B------:R-:W-:Y:S02]  /*1c30*/  @!P2 LOP3.LUT R18, R18, 0x7c, RZ, 0xc0, !PT ;  /* 0x0000007c1212a812 */ /* 0x000fe400078ec0ff */
[----:B-1----:R-:W-:-:S04]  /*1c40*/  @!P2 LEA R27, R10, R27, 0x18 ;  /* 0x0000001b0a1ba211 */ /* 0x002fc800078ec0ff */
[----:B------:R-:W-:Y:S01]  /*1c50*/  @!P2 IADD3 R27, PT, PT, R18, R27, RZ ;  /* 0x0000001b121ba210 */ /* 0x000fe20007ffe0ff */
[----:B0-----:R-:W-:Y:S01]  /*1c60*/  FMUL R8, R8, R23 ;  /* 0x0000001708087220 */ /* 0x001fe20000400000 */
[----:B--2---:R-:W-:-:S05]  /*1c70*/  FADD R24, R22, R21 ;  /* 0x0000001516187221 */ /* 0x004fca0000000000 */
[----:B------:R-:W0:Y:S02]  /*1c80*/  SHFL.DOWN PT, R21, R24, 0x4, 0x1f ;  /* 0x08801f0018157f89 */ /* 0x000e2400000e0000 */
[----:B0-----:R-:W-:-:S05]  /*1c90*/  FADD R25, R24, R21 ;  /* 0x0000001518197221 */ /* 0x001fca0000000000 */
[----:B------:R-:W0:Y:S02]  /*1ca0*/  SHFL.DOWN PT, R20, R25, 0x2, 0x1f ;  /* 0x08401f0019147f89 */ /* 0x000e2400000e0000 */
[----:B0-----:R-:W-:-:S05]  /*1cb0*/  FADD R21, R25, R20 ;  /* 0x0000001419157221 */ /* 0x001fca0000000000 */
[----:B------:R-:W0:Y:S02]  /*1cc0*/  SHFL.DOWN PT, R20, R21, 0x1, 0x1f ;  /* 0x08201f0015147f89 */ /* 0x000e2400000e0000 */
[----:B0-----:R-:W-:-:S05]  /*1cd0*/  FADD R20, R21, R20 ;  /* 0x0000001415147221 */ /* 0x001fca0000000000 */
[----:B------:R0:W-:Y:S01]  /*1ce0*/  @!P2 STS [R27], R20 ;  /* 0x000000141b00a388 */ /* 0x0001e20000000800 */
[----:B------:R-:W-:Y:S01]  /*1cf0*/  BAR.SYNC.DEFER_BLOCKING 0x0 ;  /* 0x0000000000007b1d */ /* 0x000fe20000010000 */
[----:B------:R-:W-:-:S13]  /*1d00*/  ISETP.GT.U32.AND P2, PT, R0, 0x1f, PT ;  /* 0x0000001f0000780c */ /* 0x000fda0003f44070 */
[----:B0-----:R-:W-:Y:S05]  /*1d10*/  @P2 BRA `(.L_x_34) ;  /* 0x0000000000502947 */ /* 0x001fea0003800000 */
[----:B------:R-:W-:Y:S01]  /*1d20*/  UIADD3 UR5, UPT, UPT, UR13, 0x1f, URZ ;  /* 0x0000001f0d057890 */ /* 0x000fe2000fffe0ff */
[----:B------:R-:W-:-:S03]  /*1d30*/  MOV R14, RZ ;  /* 0x000000ff000e7202 */ /* 0x000fc60000000f00 */
[----:B------:R-:W-:-:S06]  /*1d40*/  USHF.R.U32.HI UR5, URZ, 0x5, UR5 ;  /* 0x00000005ff057899 */ /* 0x000fcc0008011605 */
[----:B------:R-:W-:Y:S01]  /*1d50*/  ISETP.GE.U32.AND P2, PT, R0, UR5, PT ;  /* 0x0000000500007c0c */ /* 0x000fe2000bf46070 */
[----:B------:R-:W-:-:S12]  /*1d60*/  UMOV UR5, 0xffffffff ;  /* 0xffffffff00057882 */ /* 0x000fd80000000000 */
[----:B------:R-:W-:-:S05]  /*1d70*/  @!P2 VIADD R21, R11, 0x84 ;  /* 0x000000840b15a836 */ /* 0x000fca0000000000 */
[----:B------:R-:W-:-:S05]  /*1d80*/  @!P2 LEA R21, R10, R21, 0x18 ;  /* 0x000000150a15a211 */ /* 0x000fca00078ec0ff */
[----:B------:R-:W-:-:S05]  /*1d90*/  @!P2 IMAD R18, R0, 0x4, R21 ;  /* 0x000000040012a824 */ /* 0x000fca00078e0215 */
[----:B------:R0:W1:Y:S01]  /*1da0*/  @!P2 LDS R14, [R18] ;  /* 0x00000000120ea984 */ /* 0x0000620000000800 */
[----:B------:R-:W-:Y:S05]  /*1db0*/  BRA.DIV UR5, `(.L_x_35) ;  /* 0x0000000e05607947 */ /* 0x000fea000b800000 */
[----:B-1----:R-:W1:Y:S02]  /*1dc0*/  SHFL.DOWN PT, R23, R14, 0x10, 0x1f ;  /* 0x0a001f000e177f89 */ /* 0x002e6400000e0000 */
[----:B-1----:R-:W-:-:S05]  /*1dd0*/  FADD R23, R23, R14 ;  /* 0x0000000e17177221 */ /* 0x002fca0000000000 */
[----:B------:R-:W1:Y:S02]  /*1de0*/  SHFL.DOWN PT, R22, R23, 0x8, 0x1f ;  /* 0x09001f0017167f89 */ /* 0x000e6400000e0000 */
[----:B-1----:R-:W-:-:S05]  /*1df0*/  FADD R22, R23, R22 ;  /* 0x0000001617167221 */ /* 0x002fca0000000000 */
[----:B------:R-:W1:Y:S02]  /*1e00*/  SHFL.DOWN PT, R25, R22, 0x4, 0x1f ;  /* 0x08801f0016197f89 */ /* 0x000e6400000e0000 */
[----:B-1----:R-:W-:-:S05]  /*1e10*/  FADD R25, R22, R25 ;  /* 0x0000001916197221 */ /* 0x002fca0000000000 */
[----:B------:R-:W1:Y:S02]  /*1e20*/  SHFL.DOWN PT, R24, R25, 0x2, 0x1f ;  /* 0x08401f0019187f89 */ /* 0x000e6400000e0000 */
[----:B-1----:R-:W-:-:S05]  /*1e30*/  FADD R24, R25, R24 ;  /* 0x0000001819187221 */ /* 0x002fca0000000000 */
[----:B------:R1:W2:Y:S02]  /*1e40*/  SHFL.DOWN PT, R27, R24, 0x1, 0x1f ;  /* 0x08201f00181b7f89 */ /* 0x0002a400000e0000 */
.L_x_58:
[----:B--2---:R-:W-:-:S07]  /*1e50*/  FADD R20, R24, R27 ;  /* 0x0000001b18147221 */ /* 0x004fce0000000000 */
.L_x_34:
[----:B------:R-:W-:Y:S05]  /*1e60*/  BSYNC B0 ;  /* 0x0000000000007941 */ /* 0x000fea0003800000 */
.L_x_33:
[----:B------:R-:W2:Y:S01]  /*1e70*/  LDCU UR5, c[0x0][0x3b0] ;  /* 0x00007600ff0577ac */ /* 0x000ea20008000800 */
[----:B------:R-:W-:-:S05]  /*1e80*/  LEA R21, R10, R11, 0x18 ;  /* 0x0000000b0a157211 */ /* 0x000fca00078ec0ff */
[----:B------:R-:W-:Y:S01]  /*1e90*/  @P1 STS [R21+0x104], R20 ;  /* 0x0001041415001388 */ /* 0x000fe20000000800 */
[----:B--2---:R-:W-:Y:S01]  /*1ea0*/  IMAD.U32 R11, RZ, RZ, UR5 ;  /* 0x00000005ff0b7e24 */ /* 0x004fe2000f8e00ff */
[----:B------:R-:W-:Y:S05]  /*1eb0*/  WARPSYNC.ALL ;  /* 0x0000000000007948 */ /* 0x000fea0003800000 */
[----:B------:R-:W-:Y:S01]  /*1ec0*/  ISETP.GE.AND P1, PT, R0, R11, PT ;  /* 0x0000000b0000720c */ /* 0x000fe20003f26270 */
[----:B------:R-:W-:Y:S06]  /*1ed0*/  BAR.SYNC.DEFER_BLOCKING 0x0 ;  /* 0x0000000000007b1d */ /* 0x000fec0000010000 */
[----:B------:R-:W-:Y:S01]  /*1ee0*/  BSSY.RECONVERGENT B0, `(.L_x_36) ;  /* 0x0000079000007945 */ /* 0x000fe20003800200 */
[----:B------:R-:W2:Y:S02]  /*1ef0*/  LDS R21, [R21+0x104] ;  /* 0x0001040015157984 */ /* 0x000ea40000000800 */
[----:B--2---:R-:W-:-:S05]  /*1f00*/  FFMA R10, R8, UR4, R21 ;  /* 0x00000004080a7c23 */ /* 0x004fca0008000015 */
[----:B------:R-:W-:Y:S01]  /*1f10*/  R2UR UR4, R10 ;  /* 0x000000000a0472ca */ /* 0x000fe200000e0000 */
[----:B------:R-:W-:Y:S06]  /*1f20*/  BAR.SYNC.DEFER_BLOCKING 0x0 ;  /* 0x0000000000007b1d */ /* 0x000fec0000010000 */
[----:B------:R-:W-:Y:S08]  /*1f30*/  @P1 BRA `(.L_x_37) ;  /* 0x0000000400cc1947 */ /* 0x000ff00003800000 */
[----:B------:R-:W-:Y:S02]  /*1f40*/  LEA R10, R15, 0x20, 0x5 ;  /* 0x000000200f0a7811 */ /* 0x000fe400078e28ff */
[----:B------:R-:W-:Y:S02]  /*1f50*/  MOV R14, R0 ;  /* 0x00000000000e7202 */ /* 0x000fe40000000f00 */
[----:B------:R-:W-:-:S04]  /*1f60*/  VIMNMX R10, PT, PT, R10, UR7, PT ;  /* 0x000000070a0a7c48 */ /* 0x000fc8000bfe0100 */
[C---:B0-----:R-:W-:Y:S02]  /*1f70*/  LOP3.LUT R18, R10.reuse, 0x7, RZ, 0xc0, !PT ;  /* 0x000000070a127812 */ /* 0x041fe400078ec0ff */
[----:B------:R-:W-:-:S03]  /*1f80*/  LOP3.LUT R23, R10, 0x3, RZ, 0xc0, !PT ;  /* 0x000000030a177812 */ /* 0x000fc600078ec0ff */
[----:B------:R-:W-:-:S07]  /*1f90*/  IMAD.IADD R18, R19, 0x1, -R18 ;  /* 0x0000000113127824 */ /* 0x000fce00078e0a12 */
.L_x_43:
[----:B------:R-:W-:Y:S01]  /*1fa0*/  ISETP.GE.AND P1, PT, R19, 0x1, PT ;  /* 0x000000011300780c */ /* 0x000fe20003f26270 */
[----:B------:R-:W-:-:S12]  /*1fb0*/  IMAD.MOV.U32 R11, RZ, RZ, RZ ;  /* 0x000000ffff0b7224 */ /* 0x000fd800078e00ff */
[----:B------:R-:W-:Y:S05]  /*1fc0*/  @!P1 BRA `(.L_x_38) ;  /* 0x0000000400849947 */ /* 0x000fea0003800000 */
[----:B------:R-:W-:Y:S01]  /*1fd0*/  IADD3 R11, PT, PT, R19, -0x1, RZ ;  /* 0xffffffff130b7810 */ /* 0x000fe20007ffe0ff */
[----:B------:R-:W-:-:S03]  /*1fe0*/  IMAD.MOV.U32 R20, RZ, RZ, RZ ;  /* 0x000000ffff147224 */ /* 0x000fc600078e00ff */
[----:B------:R-:W-:Y:S01]  /*1ff0*/  ISETP.GE.U32.AND P1, PT, R11, 0x7, PT ;  /* 0x000000070b00780c */ /* 0x000fe20003f26070 */
[----:B------:R-:W-:-:S12]  /*2000*/  IMAD.MOV.U32 R11, RZ, RZ, RZ ;  /* 0x000000ffff0b7224 */ /* 0x000fd800078e00ff */
[----:B------:R-:W-:Y:S05]  /*2010*/  @!P1 BRA `(.L_x_39) ;  /* 0x0000000000a49947 */ /* 0x000fea0003800000 */
[----:B------:R-:W-:Y:S02]  /*2020*/  HFMA2 R11, -RZ, RZ, 0, 0 ;  /* 0x00000000ff0b7431 */ /* 0x000fe400000001ff */
[----:B------:R-:W-:-:S07]  /*2030*/  IMAD.MOV.U32 R20, RZ, RZ, RZ ;  /* 0x000000ffff147224 */ /* 0x000fce00078e00ff */
.L_x_40:
[----:B------:R-:W1:Y:S01]  /*2040*/  LDC R21, c[0x0][0x3b0] ;  /* 0x0000ec00ff157b82 */ /* 0x000e620000000800 */
[C---:B------:R-:W-:Y:S02]  /*2050*/  IMAD R22, R20.reuse, 0x4, R17 ;  /* 0x0000000414167824 */ /* 0x040fe400078e0211 */
[C---:B-1----:R-:W-:Y:S02]  /*2060*/  IMAD R24, R20.reuse, R21, R14 ;  /* 0x0000001514187224 */ /* 0x042fe400078e020e */
[----:B------:R-:W-:-:S03]  /*2070*/  VIADD R20, R20, 0x8 ;  /* 0x0000000814147836 */ /* 0x000fc60000000000 */
[----:B------:R-:W-:Y:S02]  /*2080*/  LEA R26, R24, R13, 0x2 ;  /* 0x0000000d181a7211 */ /* 0x000fe400078e10ff */
[----:B------:R-:W-:Y:S01]  /*2090*/  LDS R24, [R22] ;  /* 0x0000000016187984 */ /* 0x000fe20000000800 */
[----:B------:R-:W-:Y:S02]  /*20a0*/  ISETP.NE.AND P1, PT, R20, R18, PT ;  /* 0x000000121400720c */ /* 0x000fe40003f25270 */
[----:B------:R-:W-:Y:S01]  /*20b0*/  IMAD R28, R21, 0x4, R26 ;  /* 0x00000004151c7824 */ /* 0x000fe200078e021a */
[----:B------:R-:W0:Y:S02]  /*20c0*/  LDS R25, [R26] ;  /* 0x000000001a197984 */ /* 0x000e240000000800 */
[----:B0-----:R-:W-:Y:S02]  /*20d0*/  FFMA R24, R24, R25, R11 ;  /* 0x0000001918187223 */ /* 0x001fe4000000000b */
[----:B------:R-:W-:Y:S04]  /*20e0*/  LDS R11, [R22+0x4] ;  /* 0x00000400160b7984 */ /* 0x000fe80000000800 */
[----:B------:R-:W0:Y:S02]  /*20f0*/  LDS R25, [R28] ;  /* 0x000000001c197984 */ /* 0x000e240000000800 */
[----:B0-----:R-:W-:Y:S01]  /*2100*/  FFMA R11, R11, R25, R24 ;  /* 0x000000190b0b7223 */ /* 0x001fe20000000018 */
[C---:B------:R-:W-:Y:S01]  /*2110*/  IMAD R25, R21.reuse, 0x4, R28 ;  /* 0x0000000415197824 */ /* 0x040fe200078e021c */
[----:B------:R-:W-:Y:S04]  /*2120*/  LDS R24, [R22+0x8] ;  /* 0x0000080016187984 */ /* 0x000fe80000000800 */
[----:B------:R-:W0:Y:S02]  /*2130*/  LDS R27, [R25] ;  /* 0x00000000191b7984 */ /* 0x000e240000000800 */
[----:B0-----:R-:W-:Y:S01]  /*2140*/  FFMA R11, R24, R27, R11 ;  /* 0x0000001b180b7223 */ /* 0x001fe2000000000b */
[C---:B------:R-:W-:Y:S01]  /*2150*/  LEA R27, R21.reuse, R25, 0x2 ;  /* 0x00000019151b7211 */ /* 0x040fe200078e10ff */
[----:B------:R-:W-:Y:S04]  /*2160*/  LDS R24, [R22+0xc] ;  /* 0x00000c0016187984 */ /* 0x000fe80000000800 */
[----:B------:R-:W0:Y:S02]  /*2170*/  LDS R26, [R27] ;  /* 0x000000001b1a7984 */ /* 0x000e240000000800 */
[----:B0-----:R-:W-:Y:S01]  /*2180*/  FFMA R11, R24, R26, R11 ;  /* 0x0000001a180b7223 */ /* 0x001fe2000000000b */
[C---:B------:R-:W-:Y:S01]  /*2190*/  IMAD R26, R21.reuse, 0x4, R27 ;  /* 0x00000004151a7824 */ /* 0x040fe200078e021b */
        /* <DEDUP_REMOVED lines=9> */
[----:B------:R-:W-:-:S02]  /*2230*/  IMAD R27, R21, 0x4, R25 ;  /* 0x00000004151b7824 */ /* 0x000fc400078e0219 */
[----:B------:R-:W0:Y:S04]  /*2240*/  LDS R25, [R25] ;  /* 0x0000000019197984 */ /* 0x000e280000000800 */
[----:B------:R-:W-:Y:S04]  /*2250*/  LDS R21, [R22+0x1c] ;  /* 0x00001c0016157984 */ /* 0x000fe80000000800 */
[----:B------:R-:W1:Y:S01]  /*2260*/  LDS R26, [R27] ;  /* 0x000000001b1a7984 */ /* 0x000e620000000800 */
[----:B0-----:R-:W-:-:S04]  /*2270*/  FFMA R11, R24, R25, R11 ;  /* 0x00000019180b7223 */ /* 0x001fc8000000000b */
[----:B-1----:R-:W-:Y:S01]  /*2280*/  FFMA R11, R21, R26, R11 ;  /* 0x0000001a150b7223 */ /* 0x002fe2000000000b */
[----:B------:R-:W-:Y:S06]  /*2290*/  @P1 BRA `(.L_x_40) ;  /* 0xfffffffc00681947 */ /* 0x000fec000383ffff */
[----:B------:R-:W-:-:S07]  /*22a0*/  MOV R20, R18 ;  /* 0x0000001200147202 */ /* 0x000fce0000000f00 */
.L_x_39:
[----:B------:R-:W-:-:S04]  /*22b0*/  LOP3.LUT R21, R10, 0x7, RZ, 0xc0, !PT ;  /* 0x000000070a157812 */ /* 0x000fc800078ec0ff */
[----:B------:R-:W-:-:S13]  /*22c0*/  ISETP.NE.AND P1, PT, R21, RZ, PT ;  /* 0x000000ff1500720c */ /* 0x000fda0003f25270 */
[----:B------:R-:W-:Y:S05]  /*22d0*/  @!P1 BRA `(.L_x_38) ;  /* 0x0000000000c09947 */ /* 0x000fea0003800000 */
[----:B------:R-:W-:Y:S01]  /*22e0*/  VIADD R21, R21, 0xffffffff ;  /* 0xffffffff15157836 */ /* 0x000fe20000000000 */
[----:B------:R-:W-:-:S04]  /*22f0*/  ISETP.NE.AND P2, PT, R23, RZ, PT ;  /* 0x000000ff1700720c */ /* 0x000fc80003f45270 */
[----:B------:R-:W-:-:S13]  /*2300*/  ISETP.GE.U32.AND P1, PT, R21, 0x3, PT ;  /* 0x000000031500780c */ /* 0x000fda0003f26070 */
[----:B------:R-:W-:Y:S05]  /*2310*/  @!P1 BRA `(.L_x_41) ;  /* 0x0000000000509947 */ /* 0x000fea0003800000 */
[----:B------:R-:W1:Y:S01]  /*2320*/  LDC R21, c[0x0][0x3b0] ;  /* 0x0000ec00ff157b82 */ /* 0x000e620000000800 */
[C---:B------:R-:W-:Y:S02]  /*2330*/  IMAD R22, R20.reuse, 0x4, R17 ;  /* 0x0000000414167824 */ /* 0x040fe400078e0211 */
[C---:B-1----:R-:W-:Y:S02]  /*2340*/  IMAD R24, R20.reuse, R21, R14 ;  /* 0x0000001514187224 */ /* 0x042fe400078e020e */
[----:B------:R-:W-:-:S03]  /*2350*/  VIADD R20, R20, 0x4 ;  /* 0x0000000414147836 */ /* 0x000fc60000000000 */
[----:B------:R-:W-:Y:S02]  /*2360*/  LEA R26, R24, R13, 0x2 ;  /* 0x0000000d181a7211 */ /* 0x000fe400078e10ff */
[----:B------:R-:W-:Y:S03]  /*2370*/  LDS R24, [R22] ;  /* 0x0000000016187984 */ /* 0x000fe60000000800 */
[C---:B------:R-:W-:Y:S01]  /*2380*/  IMAD R28, R21.reuse, 0x4, R26 ;  /* 0x00000004151c7824 */ /* 0x040fe200078e021a */
[----:B------:R-:W0:Y:S02]  /*2390*/  LDS R25, [R26] ;  /* 0x000000001a197984 */ /* 0x000e240000000800 */
[----:B0-----:R-:W-:Y:S02]  /*23a0*/  FFMA R11, R24, R25, R11 ;  /* 0x00000019180b7223 */ /* 0x001fe4000000000b */
[----:B------:R-:W-:Y:S04]  /*23b0*/  LDS R24, [R22+0x4] ;  /* 0x0000040016187984 */ /* 0x000fe80000000800 */
[----:B------:R-:W0:Y:S02]  /*23c0*/  LDS R25, [R28] ;  /* 0x000000001c197984 */ /* 0x000e240000000800 */
[----:B0-----:R-:W-:Y:S01]  /*23d0*/  FFMA R11, R24, R25, R11 ;  /* 0x00000019180b7223 */ /* 0x001fe2000000000b */
[C---:B------:R-:W-:Y:S01]  /*23e0*/  IMAD R25, R21.reuse, 0x4, R28 ;  /* 0x0000000415197824 */ /* 0x040fe200078e021c */
[----:B------:R-:W-:Y:S04]  /*23f0*/  LDS R24, [R22+0x8] ;  /* 0x0000080016187984 */ /* 0x000fe80000000800 */
[----:B------:R-:W-:-:S02]  /*2400*/  LEA R27, R21, R25, 0x2 ;  /* 0x00000019151b7211 */ /* 0x000fc400078e10ff */
[----:B------:R-:W0:Y:S04]  /*2410*/  LDS R25, [R25] ;  /* 0x0000000019197984 */ /* 0x000e280000000800 */
[----:B------:R-:W-:Y:S04]  /*2420*/  LDS R21, [R22+0xc] ;  /* 0x00000c0016157984 */ /* 0x000fe80000000800 */
[----:B------:R-:W1:Y:S01]  /*2430*/  LDS R26, [R27] ;  /* 0x000000001b1a7984 */ /* 0x000e620000000800 */
[----:B0-----:R-:W-:-:S04]  /*2440*/  FFMA R11, R24, R25, R11 ;  /* 0x00000019180b7223 */ /* 0x001fc8000000000b */
[----:B-1----:R-:W-:-:S07]  /*2450*/  FFMA R11, R21, R26, R11 ;  /* 0x0000001a150b7223 */ /* 0x002fce000000000b */
.L_x_41:
[----:B------:R-:W-:Y:S05]  /*2460*/  @!P2 BRA `(.L_x_38) ;  /* 0x00000000005ca947 */ /* 0x000fea0003800000 */
[----:B------:R-:W-:Y:S02]  /*2470*/  ISETP.NE.AND P1, PT, R23, 0x1, PT ;  /* 0x000000011700780c */ /* 0x000fe40003f25270 */
[----:B------:R-:W-:-:S11]  /*2480*/  LOP3.LUT P2, RZ, R10, 0x1, RZ, 0xc0, !PT ;  /* 0x000000010aff7812 */ /* 0x000fd6000784c0ff */
[----:B------:R-:W-:Y:S05]  /*2490*/  @!P1 BRA `(.L_x_42) ;  /* 0x0000000000309947 */ /* 0x000fea0003800000 */
[----:B------:R-:W0:Y:S01]  /*24a0*/  LDC R25, c[0x0][0x3b0] ;  /* 0x0000ec00ff197b82 */ /* 0x000e220000000800 */
[----:B------:R-:W-:-:S05]  /*24b0*/  LEA R21, R20, R17, 0x2 ;  /* 0x0000001114157211 */ /* 0x000fca00078e10ff */
[----:B------:R-:W-:Y:S01]  /*24c0*/  LDS R26, [R21+0x4] ;  /* 0x00000400151a7984 */ /* 0x000fe20000000800 */
[C---:B0-----:R-:W-:Y:S02]  /*24d0*/  IMAD R22, R20.reuse, R25, R14 ;  /* 0x0000001914167224 */ /* 0x041fe400078e020e */
[----:B------:R-:W-:Y:S02]  /*24e0*/  VIADD R20, R20, 0x2 ;  /* 0x0000000214147836 */ /* 0x000fe40000000000 */
[----:B-1----:R-:W-:Y:S02]  /*24f0*/  IMAD R24, R22, 0x4, R13 ;  /* 0x0000000416187824 */ /* 0x002fe400078e020d */
[----:B------:R-:W-:Y:S02]  /*2500*/  LDS R22, [R21] ;  /* 0x0000000015167984 */ /* 0x000fe40000000800 */
[----:B------:R-:W-:Y:S02]  /*2510*/  IMAD R25, R25, 0x4, R24 ;  /* 0x0000000419197824 */ /* 0x000fe400078e0218 */
[----:B------:R-:W0:Y:S04]  /*2520*/  LDS R24, [R24] ;  /* 0x0000000018187984 */ /* 0x000e280000000800 */
[----:B------:R-:W1:Y:S01]  /*2530*/  LDS R25, [R25] ;  /* 0x0000000019197984 */ /* 0x000e620000000800 */
[----:B0-----:R-:W-:-:S04]  /*2540*/  FFMA R11, R22, R24, R11 ;  /* 0x00000018160b7223 */ /* 0x001fc8000000000b */
[----:B-1----:R-:W-:-:S07]  /*2550*/  FFMA R11, R26, R25, R11 ;  /* 0x000000191a0b7223 */ /* 0x002fce000000000b */
.L_x_42:
[----:B------:R-:W-:Y:S05]  /*2560*/  @!P2 BRA `(.L_x_38) ;  /* 0x00000000001ca947 */ /* 0x000fea0003800000 */
[----:B------:R-:W0:Y:S02]  /*2570*/  LDCU UR5, c[0x0][0x3b0] ;  /* 0x00007600ff0577ac */ /* 0x000e240008000800 */
[C---:B0-----:R-:W-:Y:S01]  /*2580*/  IMAD R22, R20.reuse, UR5, R14 ;  /* 0x0000000514167c24 */ /* 0x041fe2000f8e020e */
[----:B------:R-:W-:-:S03]  /*2590*/  LEA R20, R20, R17, 0x2 ;  /* 0x0000001114147211 */ /* 0x000fc600078e10ff */
[----:B------:R-:W-:-:S03]  /*25a0*/  IMAD R22, R22, 0x4, R13 ;  /* 0x0000000416167824 */ /* 0x000fc600078e020d */
[----:B------:R-:W-:Y:S04]  /*25b0*/  LDS R20, [R20] ;  /* 0x0000000014147984 */ /* 0x000fe80000000800 */
[----:B------:R-:W0:Y:S02]  /*25c0*/  LDS R22, [R22] ;  /* 0x0000000016167984 */ /* 0x000e240000000800 */
[----:B0-----:R-:W-:-:S07]  /*25d0*/  FFMA R11, R20, R22, R11 ;  /* 0x00000016140b7223 */ /* 0x001fce000000000b */
.L_x_38:
[C---:B------:R-:W-:Y:S01]  /*25e0*/  LEA R20, R14.reuse, UR12, 0x2 ;  /* 0x0000000c0e147c11 */ /* 0x040fe2000f8e10ff */
[----:B------:R-:W0:Y:S04]  /*25f0*/  LDCU UR5, c[0x0][0x3b0] ;  /* 0x00007600ff0577ac */ /* 0x000e280008000800 */
[----:B------:R-:W2:Y:S01]  /*2600*/  LDL R21, [R20] ;  /* 0x0000000014157983 */ /* 0x000ea20000100800 */
[----:B------:R-:W-:Y:S02]  /*2610*/  VIADD R14, R14, UR13 ;  /* 0x0000000d0e0e7c36 */ /* 0x000fe40008000000 */
[----:B--2---:R-:W-:Y:S01]  /*2620*/  FFMA R21, R8, R21, R11 ;  /* 0x0000001508157223 */ /* 0x004fe2000000000b */
[----:B0-----:R-:W-:-:S04]  /*2630*/  MOV R11, UR5 ;  /* 0x00000005000b7c02 */ /* 0x001fc80008000f00 */
[----:B------:R2:W-:Y:S01]  /*2640*/  STL [R20], R21 ;  /* 0x0000001514007387 */ /* 0x0005e20000100800 */
[----:B------:R-:W-:-:S13]  /*2650*/  ISETP.GE.AND P1, PT, R14, R11, PT ;  /* 0x0000000b0e00720c */ /* 0x000fda0003f26270 */
[----:B--2---:R-:W-:Y:S05]  /*2660*/  @!P1 BRA `(.L_x_43) ;  /* 0xfffffff8004c9947 */ /* 0x004fea000383ffff */
.L_x_37:
[----:B------:R-:W-:Y:S05]  /*2670*/  BSYNC.RECONVERGENT B0 ;  /* 0x0000000000007941 */ /* 0x000fea0003800200 */
.L_x_36:
[----:B------:R-:W-:Y:S01]  /*2680*/  UIADD3 UR5, UPT, UPT, UR7, 0x1f, URZ ;  /* 0x0000001f07057890 */ /* 0x000fe2000fffe0ff */
[----:B------:R-:W-:Y:S01]  /*2690*/  VIADD R15, R15, 0x1 ;  /* 0x000000010f0f7836 */ /* 0x000fe20000000000 */
[----:B------:R-:W-:Y:S01]  /*26a0*/  BAR.SYNC.DEFER_BLOCKING 0x0 ;  /* 0x0000000000007b1d */ /* 0x000fe20000010000 */
[----:B------:R-:W-:Y:S01]  /*26b0*/  IMAD.MOV.U32 R14, RZ, RZ, R9 ;  /* 0x000000ffff0e7224 */ /* 0x000fe200078e0009 */
[----:B------:R-:W-:-:S06]  /*26c0*/  USHF.R.U32.HI UR5, URZ, 0x5, UR5 ;  /* 0x00000005ff057899 */ /* 0x000fcc0008011605 */
[----:B------:R-:W-:-:S13]  /*26d0*/  ISETP.NE.AND P1, PT, R15, UR5, PT ;  /* 0x000000050f007c0c */ /* 0x000fda000bf25270 */
[----:B------:R-:W-:Y:S05]  /*26e0*/  @P1 BRA `(.L_x_44) ;  /* 0xffffffe0003c1947 */ /* 0x000fea000383ffff */
.L_x_8:
[----:B------:R-:W-:-:S13]  /*26f0*/  ISETP.GE.AND P0, PT, R0, R11, PT ;  /* 0x0000000b0000720c */ /* 0x000fda0003f06270 */
[----:B------:R-:W-:Y:S05]  /*2700*/  @P0 EXIT ;  /* 0x000000000000094d */ /* 0x000fea0003800000 */
[----:B------:R-:W-:Y:S01]  /*2710*/  UIADD3 UR5, UPT, UPT, UR4, 0x1800000, URZ ;  /* 0x0180000004057890 */ /* 0x000fe2000fffe0ff */
[----:B------:R-:W2:Y:S03]  /*2720*/  LDCU UR6, c[0x0][0x360] ;  /* 0x00006c00ff0677ac */ /* 0x000ea60008000800 */
[----:B------:R-:W-:Y:S01]  /*2730*/  ULOP3.LUT UR5, UR5, 0x7f800000, URZ, 0xc0, !UPT ;  /* 0x7f80000005057892 */ /* 0x000fe2000f8ec0ff */
[----:B------:R-:W3:Y:S03]  /*2740*/  LDCU UR7, c[0x0][0x3b0] ;  /* 0x00007600ff0777ac */ /* 0x000ee60008000800 */
[----:B------:R-:W-:Y:S01]  /*2750*/  UISETP.GT.U32.AND UP0, UPT, UR5, 0x1ffffff, UPT ;  /* 0x01ffffff0500788c */ /* 0x000fe2000bf04070 */
[----:B------:R-:W4:Y:S08]  /*2760*/  LDCU.64 UR14, c[0x0][0x398] ;  /* 0x00007300ff0e77ac */ /* 0x000f300008000a00 */
[----:B------:R-:W-:Y:S05]  /*2770*/  BRA.U UP0, `(.L_x_45) ;  /* 0x0000000100147547 */ /* 0x000fea000b800000 */
[----:B------:R-:W-:Y:S02]  /*2780*/  MOV R2, UR4 ;  /* 0x0000000400027c02 */ /* 0x000fe40008000f00 */
[----:B------:R-:W-:-:S07]  /*2790*/  MOV R4, 0x27b0 ;  /* 0x000027b000047802 */ /* 0x000fce0000000f00 */
[----:B01234-:R-:W-:Y:S05]  /*27a0*/  CALL.REL.NOINC `($__internal_0_$__cuda_sm20_rcp_rn_f32_slowpath) ;  /* 0x0000000400747944 */ /* 0x01ffea0003c00000 */
[----:B------:R-:W-:Y:S01]  /*27b0*/  IMAD.MOV.U32 R4, RZ, RZ, R3 ;  /* 0x000000ffff047224 */ /* 0x000fe200078e0003 */
[----:B------:R-:W-:Y:S06]  /*27c0*/  BRA `(.L_x_46) ;  /* 0x0000000000147947 */ /* 0x000fec0003800000 */
.L_x_45:
[----:B------:R-:W5:Y:S01]  /*27d0*/  MUFU.RCP R4, UR4 ;  /* 0x0000000400047d08 */ /* 0x000f620008001000 */
[----:B------:R-:W-:-:S04]  /*27e0*/  IMAD.U32 R3, RZ, RZ, UR4 ;  /* 0x00000004ff037e24 */ /* 0x000fc8000f8e00ff */
[----:B-----5:R-:W-:-:S04]  /*27f0*/  FFMA R2, R4, R3, -1 ;  /* 0xbf80000004027423 */ /* 0x020fc80000000003 */
[----:B------:R-:W-:-:S04]  /*2800*/  FADD.FTZ R3, -R2, -RZ ;  /* 0x800000ff02037221 */ /* 0x000fc80000010100 */
[----:B------:R-:W-:-:S07]  /*2810*/  FFMA R4, R4, R3, R4 ;  /* 0x0000000304047223 */ /* 0x000fce0000000004 */
.L_x_46:
[----:B------:R-:W-:-:S06]  /*2820*/  LEA R5, R0, UR12, 0x2 ;  /* 0x0000000c00057c11 */ /* 0x000fcc000f8e10ff */
[----:B------:R-:W5:Y:S01]  /*2830*/  LDL R5, [R5] ;  /* 0x0000000005057983 */ /* 0x000f620000100800 */
[----:B0-----:R-:W-:-:S04]  /*2840*/  IADD3 R7, P0, PT, R0, UR9, RZ ;  /* 0x0000000900077c10 */ /* 0x001fc8000ff1e0ff */
[C---:B------:R-:W-:Y:S02]  /*2850*/  LEA.HI.X.SX32 R8, R0.reuse, UR8, 0x1, P0 ;  /* 0x0000000800087c11 */ /* 0x040fe400080f0eff */
[----:B----4-:R-:W-:Y:S02]  /*2860*/  LEA R2, P0, R7, UR14, 0x1 ;  /* 0x0000000e07027c11 */ /* 0x010fe4000f8008ff */
[----:B--2---:R-:W-:Y:S01]  /*2870*/  IADD3 R0, PT, PT, R0, UR6, RZ ;  /* 0x0000000600007c10 */ /* 0x004fe2000fffe0ff */
[----:B-----5:R-:W-:-:S05]  /*2880*/  FMUL R3, R4, R5 ;  /* 0x0000000504037220 */ /* 0x020fca0000400000 */
[----:B-1----:R-:W-:Y:S02]  /*2890*/  F2FP.BF16.F32.PACK_AB R6, RZ, R3 ;  /* 0x00000003ff06723e */ /* 0x002fe400000010ff */
[----:B------:R-:W-:Y:S02]  /*28a0*/  LEA.HI.X R3, R7, UR15, R8, 0x1, P0 ;  /* 0x0000000f07037c11 */ /* 0x000fe400080f0c08 */
[----:B---3--:R-:W-:-:S03]  /*28b0*/  ISETP.GE.AND P0, PT, R0, UR7, PT ;  /* 0x0000000700007c0c */ /* 0x008fc6000bf06270 */
[----:B------:R0:W-:Y:S10]  /*28c0*/  STG.E.U16 desc[UR10][R2.64], R6 ;  /* 0x0000000602007986 */ /* 0x0001f4000c10150a */
[----:B------:R-:W-:Y:S05]  /*28d0*/  @!P0 BRA `(.L_x_46) ;  /* 0xfffffffc00d08947 */ /* 0x000fea000383ffff */
[----:B------:R-:W-:Y:S05]  /*28e0*/  EXIT ;  /* 0x000000000000794d */ /* 0x000fea0003800000 */
.L_x_29:
[----:B------:R-:W-:Y:S02]  /*28f0*/  HFMA2 R21, -RZ, RZ, 0, 1.847743988037109375e-06 ;  /* 0x0000001fff157431 */ /* 0x000fe400000001ff */
[----:B-1----:R-:W-:Y:S02]  /*2900*/  IMAD.MOV.U32 R29, RZ, RZ, R8 ;  /* 0x000000ffff1d7224 */ /* 0x002fe400078e0008 */
[----:B------:R-:W-:Y:S02]  /*2910*/  IMAD.MOV.U32 R20, RZ, RZ, 0x10 ;  /* 0x00000010ff147424 */ /* 0x000fe400078e00ff */
[----:B------:R-:W-:-:S07]  /*2920*/  IMAD.MOV.U32 R18, RZ, RZ, -0x1 ;  /* 0xffffffffff127424 */ /* 0x000fce00078e00ff */
[----:B0-----:R-:W-:Y:S05]  /*2930*/  WARPSYNC.COLLECTIVE R18, `(.L_x_47) ;  /* 0x0000000012087348 */ /* 0x001fea0003c00000 */
[----:B------:R1:W2:Y:S02]  /*2940*/  SHFL.DOWN P3, R27, R29, R20, R21 ;  /* 0x080000141d1b7389 */ /* 0x0002a40000060015 */
[----:B012---:R-:W-:Y:S05]  /*2950*/  ENDCOLLECTIVE ;  /* 0x000000000000791b */ /* 0x007fea0003800000 */
.L_x_47:
[----:B------:R-:W-:Y:S02]  /*2960*/  IMAD.MOV.U32 R20, RZ, RZ, 0x8 ;  /* 0x00000008ff147424 */ /* 0x000fe400078e00ff */
[----:B------:R-:W-:-:S05]  /*2970*/  IMAD.MOV.U32 R9, RZ, RZ, R27 ;  /* 0x000000ffff097224 */ /* 0x000fca00078e001b */
[----:B------:R-:W-:-:S04]  /*2980*/  FMNMX R9, R9, R8, !PT ;  /* 0x0000000809097209 */ /* 0x000fc80007800000 */
[----:B------:R-:W-:-:S07]  /*2990*/  MOV R29, R9 ;  /* 0x00000009001d7202 */ /* 0x000fce0000000f00 */
[----:B------:R-:W-:Y:S05]  /*29a0*/  WARPSYNC.COLLECTIVE R18, `(.L_x_48) ;  /* 0x0000000012087348 */ /* 0x000fea0003c00000 */
[----:B------:R0:W1:Y:S02]  /*29b0*/  SHFL.DOWN P3, R27, R29, R20, R21 ;  /* 0x080000141d1b7389 */ /* 0x0000640000060015 */
[----:B01----:R-:W-:Y:S05]  /*29c0*/  ENDCOLLECTIVE ;  /* 0x000000000000791b */ /* 0x003fea0003800000 */
.L_x_48:
[----:B------:R-:W-:Y:S02]  /*29d0*/  IMAD.MOV.U32 R20, RZ, RZ, 0x4 ;  /* 0x00000004ff147424 */ /* 0x000fe400078e00ff */
[----:B------:R-:W-:-:S05]  /*29e0*/  IMAD.MOV.U32 R10, RZ, RZ, R27 ;  /* 0x000000ffff0a7224 */ /* 0x000fca00078e001b */
[----:B------:R-:W-:-:S04]  /*29f0*/  FMNMX R10, R9, R10, !PT ;  /* 0x0000000a090a7209 */ /* 0x000fc80007800000 */
[----:B------:R-:W-:-:S07]  /*2a00*/  MOV R29, R10 ;  /* 0x0000000a001d7202 */ /* 0x000fce0000000f00 */
[----:B------:R-:W-:Y:S05]  /*2a10*/  WARPSYNC.COLLECTIVE R18, `(.L_x_49) ;  /* 0x0000000012087348 */ /* 0x000fea0003c00000 */
[----:B------:R0:W1:Y:S02]  /*2a20*/  SHFL.DOWN P3, R27, R29, R20, R21 ;  /* 0x080000141d1b7389 */ /* 0x0000640000060015 */
[----:B01----:R-:W-:Y:S05]  /*2a30*/  ENDCOLLECTIVE ;  /* 0x000000000000791b */ /* 0x003fea0003800000 */
.L_x_49:
[----:B------:R-:W-:Y:S02]  /*2a40*/  IMAD.MOV.U32 R20, RZ, RZ, 0x2 ;  /* 0x00000002ff147424 */ /* 0x000fe400078e00ff */
[----:B------:R-:W-:-:S05]  /*2a50*/  IMAD.MOV.U32 R11, RZ, RZ, R27 ;  /* 0x000000ffff0b7224 */ /* 0x000fca00078e001b */
[----:B------:R-:W-:-:S04]  /*2a60*/  FMNMX R11, R10, R11, !PT ;  /* 0x0000000b0a0b7209 */ /* 0x000fc80007800000 */
[----:B------:R-:W-:-:S07]  /*2a70*/  MOV R29, R11 ;  /* 0x0000000b001d7202 */ /* 0x000fce0000000f00 */
[----:B------:R-:W-:Y:S05]  /*2a80*/  WARPSYNC.COLLECTIVE R18, `(.L_x_50) ;  /* 0x0000000012087348 */ /* 0x000fea0003c00000 */
[----:B------:R0:W1:Y:S02]  /*2a90*/  SHFL.DOWN P3, R27, R29, R20, R21 ;  /* 0x080000141d1b7389 */ /* 0x0000640000060015 */
[----:B01----:R-:W-:Y:S05]  /*2aa0*/  ENDCOLLECTIVE ;  /* 0x000000000000791b */ /* 0x003fea0003800000 */
.L_x_50:
[----:B------:R-:W-:Y:S02]  /*2ab0*/  IMAD.MOV.U32 R20, RZ, RZ, 0x1 ;  /* 0x00000001ff147424 */ /* 0x000fe400078e00ff */
[----:B------:R-:W-:-:S05]  /*2ac0*/  IMAD.MOV.U32 R22, RZ, RZ, R27 ;  /* 0x000000ffff167224 */ /* 0x000fca00078e001b */
[----:B------:R-:W-:-:S04]  /*2ad0*/  FMNMX R22, R11, R22, !PT ;  /* 0x000000160b167209 */ /* 0x000fc80007800000 */
[----:B------:R-:W-:-:S07]  /*2ae0*/  MOV R29, R22 ;  /* 0x00000016001d7202 */ /* 0x000fce0000000f00 */
[----:B------:R-:W-:Y:S05]  /*2af0*/  WARPSYNC.COLLECTIVE R18, `(.L_x_51) ;  /* 0x0000000012087348 */ /* 0x000fea0003c00000 */
[----:B------:R0:W1:Y:S02]  /*2b00*/  SHFL.DOWN P3, R27, R29, R20, R21 ;  /* 0x080000141d1b7389 */ /* 0x0000640000060015 */
[----:B01----:R-:W-:Y:S05]  /*2b10*/  ENDCOLLECTIVE ;  /* 0x000000000000791b */ /* 0x003fea0003800000 */
.L_x_51:
[----:B------:R-:W-:Y:S01]  /*2b20*/  IMAD.MOV.U32 R23, RZ, RZ, R27 ;  /* 0x000000ffff177224 */ /* 0x000fe200078e001b */
[----:B------:R-:W-:Y:S06]  /*2b30*/  BRA `(.L_x_52) ;  /* 0xffffffec00607947 */ /* 0x000fec000383ffff */
.L_x_35:
[----:B-1----:R-:W-:Y:S01]  /*2b40*/  MOV R29, R14 ;  /* 0x0000000e001d7202 */ /* 0x002fe20000000f00 */
[----:B------:R-:W-:Y:S01]  /*2b50*/  IMAD.MOV.U32 R20, RZ, RZ, 0x10 ;  /* 0x00000010ff147424 */ /* 0x000fe200078e00ff */
[----:B0-----:R-:W-:Y:S01]  /*2b60*/  MOV R18, 0xffffffff ;  /* 0xffffffff00127802 */ /* 0x001fe20000000f00 */
[----:B------:R-:W-:-:S07]  /*2b70*/  IMAD.MOV.U32 R21, RZ, RZ, 0x1f ;  /* 0x0000001fff157424 */ /* 0x000fce00078e00ff */
[----:B------:R-:W-:Y:S05]  /*2b80*/  WARPSYNC.COLLECTIVE R18, `(.L_x_53) ;  /* 0x0000000012087348 */ /* 0x000fea0003c00000 */
[----:B------:R0:W1:Y:S02]  /*2b90*/  SHFL.DOWN P3, R27, R29, R20, R21 ;  /* 0x080000141d1b7389 */ /* 0x0000640000060015 */
[----:B01----:R-:W-:Y:S05]  /*2ba0*/  ENDCOLLECTIVE ;  /* 0x000000000000791b */ /* 0x003fea0003800000 */
.L_x_53:
[----:B------:R-:W-:Y:S02]  /*2bb0*/  HFMA2 R20, -RZ, RZ, 0, 4.76837158203125e-07 ;  /* 0x00000008ff147431 */ /* 0x000fe400000001ff */
[----:B------:R-:W-:-:S04]  /*2bc0*/  IMAD.MOV.U32 R23, RZ, RZ, R27 ;  /* 0x000000ffff177224 */ /* 0x000fc800078e001b */
[----:B------:R-:W-:-:S04]  /*2bd0*/  FADD R23, R23, R14 ;  /* 0x0000000e17177221 */ /* 0x000fc80000000000 */
[----:B------:R-:W-:-:S07]  /*2be0*/  IMAD.MOV.U32 R29, RZ, RZ, R23 ;  /* 0x000000ffff1d7224 */ /* 0x000fce00078e0017 */
[----:B------:R-:W-:Y:S05]  /*2bf0*/  WARPSYNC.COLLECTIVE R18, `(.L_x_54) ;  /* 0x0000000012087348 */ /* 0x000fea0003c00000 */
[----:B------:R0:W1:Y:S02]  /*2c00*/  SHFL.DOWN P3, R27, R29, R20, R21 ;  /* 0x080000141d1b7389 */ /* 0x0000640000060015 */
[----:B01----:R-:W-:Y:S05]  /*2c10*/  ENDCOLLECTIVE ;  /* 0x000000000000791b */ /* 0x003fea0003800000 */
.L_x_54:
[----:B------:R-:W-:Y:S01]  /*2c20*/  MOV R20, 0x4 ;  /* 0x0000000400147802 */ /* 0x000fe20000000f00 */
[----:B------:R-:W-:-:S04]  /*2c30*/  IMAD.MOV.U32 R22, RZ, RZ, R27 ;  /* 0x000000ffff167224 */ /* 0x000fc800078e001b */
[----:B------:R-:W-:-:S04]  /*2c40*/  FADD R22, R23, R22 ;  /* 0x0000001617167221 */ /* 0x000fc80000000000 */
[----:B------:R-:W-:-:S07]  /*2c50*/  IMAD.MOV.U32 R29, RZ, RZ, R22 ;  /* 0x000000ffff1d7224 */ /* 0x000fce00078e0016 */
[----:B------:R-:W-:Y:S05]  /*2c60*/  WARPSYNC.COLLECTIVE R18, `(.L_x_55) ;  /* 0x0000000012087348 */ /* 0x000fea0003c00000 */
[----:B------:R0:W1:Y:S02]  /*2c70*/  SHFL.DOWN P3, R27, R29, R20, R21 ;  /* 0x080000141d1b7389 */ /* 0x0000640000060015 */
[----:B01----:R-:W-:Y:S05]  /*2c80*/  ENDCOLLECTIVE ;  /* 0x000000000000791b */ /* 0x003fea0003800000 */
.L_x_55:
[----:B------:R-:W-:Y:S02]  /*2c90*/  HFMA2 R20, -RZ, RZ, 0, 1.1920928955078125e-07 ;  /* 0x00000002ff147431 */ /* 0x000fe400000001ff */
[----:B------:R-:W-:-:S04]  /*2ca0*/  IMAD.MOV.U32 R25, RZ, RZ, R27 ;  /* 0x000000ffff197224 */ /* 0x000fc800078e001b */
[----:B------:R-:W-:-:S04]  /*2cb0*/  FADD R25, R22, R25 ;  /* 0x0000001916197221 */ /* 0x000fc80000000000 */
[----:B------:R-:W-:-:S07]  /*2cc0*/  IMAD.MOV.U32 R29, RZ, RZ, R25 ;  /* 0x000000ffff1d7224 */ /* 0x000fce00078e0019 */
[----:B------:R-:W-:Y:S05]  /*2cd0*/  WARPSYNC.COLLECTIVE R18, `(.L_x_56) ;  /* 0x0000000012087348 */ /* 0x000fea0003c00000 */
[----:B------:R0:W1:Y:S02]  /*2ce0*/  SHFL.DOWN P3, R27, R29, R20, R21 ;  /* 0x080000141d1b7389 */ /* 0x0000640000060015 */
[----:B01----:R-:W-:Y:S05]  /*2cf0*/  ENDCOLLECTIVE ;  /* 0x000000000000791b */ /* 0x003fea0003800000 */
.L_x_56:
[----:B------:R-:W-:Y:S01]  /*2d00*/  MOV R20, 0x1 ;  /* 0x0000000100147802 */ /* 0x000fe20000000f00 */
[----:B------:R-:W-:-:S04]  /*2d10*/  IMAD.MOV.U32 R24, RZ, RZ, R27 ;  /* 0x000000ffff187224 */ /* 0x000fc800078e001b */
[----:B------:R-:W-:-:S04]  /*2d20*/  FADD R24, R25, R24 ;  /* 0x0000001819187221 */ /* 0x000fc80000000000 */
[----:B------:R-:W-:-:S07]  /*2d30*/  IMAD.MOV.U32 R29, RZ, RZ, R24 ;  /* 0x000000ffff1d7224 */ /* 0x000fce00078e0018 */
[----:B------:R-:W-:Y:S05]  /*2d40*/  WARPSYNC.COLLECTIVE R18, `(.L_x_57) ;  /* 0x0000000012087348 */ /* 0x000fea0003c00000 */
[----:B------:R0:W1:Y:S02]  /*2d50*/  SHFL.DOWN P3, R27, R29, R20, R21 ;  /* 0x080000141d1b7389 */ /* 0x0000640000060015 */
[----:B01----:R-:W-:Y:S05]  /*2d60*/  ENDCOLLECTIVE ;  /* 0x000000000000791b */ /* 0x003fea0003800000 */
.L_x_57:
[----:B------:R-:W-:Y:S05]  /*2d70*/  BRA `(.L_x_58) ;  /* 0xfffffff000347947 */ /* 0x000fea000383ffff */
        .weak           $__internal_0_$__cuda_sm20_rcp_rn_f32_slowpath
        .type           $__internal_0_$__cuda_sm20_rcp_rn_f32_slowpath,@function
        .size           $__internal_0_$__cuda_sm20_rcp_rn_f32_slowpath,(.L_x_189 - $__internal_0_$__cuda_sm20_rcp_rn_f32_slowpath)
$__internal_0_$__cuda_sm20_rcp_rn_f32_slowpath:
[----:B------:R-:W-:-:S05]  /*2d80*/  IMAD.SHL.U32 R3, R2, 0x2, RZ ;  /* 0x0000000202037824 */ /* 0x000fca00078e00ff */
[----:B------:R-:W-:-:S04]  /*2d90*/  SHF.R.U32.HI R9, RZ, 0x18, R3 ;  /* 0x00000018ff097819 */ /* 0x000fc80000011603 */
[----:B------:R-:W-:-:S13]  /*2da0*/  ISETP.NE.U32.AND P0, PT, R9, RZ, PT ;  /* 0x000000ff0900720c */ /* 0x000fda0003f05070 */
[----:B------:R-:W-:Y:S05]  /*2db0*/  @P0 BRA `(.L_x_59) ;  /* 0x00000000002c0947 */ /* 0x000fea0003800000 */
[----:B------:R-:W-:-:S05]  /*2dc0*/  IMAD.SHL.U32 R3, R2, 0x2, RZ ;  /* 0x0000000202037824 */ /* 0x000fca00078e00ff */
[----:B------:R-:W-:-:S13]  /*2dd0*/  ISETP.NE.AND P0, PT, R3, RZ, PT ;  /* 0x000000ff0300720c */ /* 0x000fda0003f05270 */
[----:B------:R2:W3:Y:S01]  /*2de0*/  @!P0 MUFU.RCP R3, R2 ;  /* 0x0000000200038308 */ /* 0x0004e20000001000 */
[----:B------:R-:W-:Y:S05]  /*2df0*/  @!P0 BRA `(.L_x_60) ;  /* 0x0000000000a48947 */ /* 0x000fea0003800000 */
[----:B------:R-:W-:-:S04]  /*2e00*/  FFMA R5, R2, 1.84467440737095516160e+19, RZ ;  /* 0x5f80000002057823 */ /* 0x000fc800000000ff */
[----:B--2---:R-:W3:Y:S02]  /*2e10*/  MUFU.RCP R2, R5 ;  /* 0x0000000500027308 */ /* 0x004ee40000001000 */
[----:B---3--:R-:W-:-:S04]  /*2e20*/  FFMA R3, R5, R2, -1 ;  /* 0xbf80000005037423 */ /* 0x008fc80000000002 */
[----:B------:R-:W-:-:S04]  /*2e30*/  FADD.FTZ R3, -R3, -RZ ;  /* 0x800000ff03037221 */ /* 0x000fc80000010100 */
[----:B------:R-:W-:-:S04]  /*2e40*/  FFMA R2, R2, R3, R2 ;  /* 0x0000000302027223 */ /* 0x000fc80000000002 */
[----:B------:R-:W-:Y:S01]  /*2e50*/  FFMA R3, R2, 1.84467440737095516160e+19, RZ ;  /* 0x5f80000002037823 */ /* 0x000fe200000000ff */
[----:B------:R-:W-:Y:S06]  /*2e60*/  BRA `(.L_x_60) ;  /* 0x0000000000887947 */ /* 0x000fec0003800000 */
.L_x_59:
[----:B------:R-:W-:-:S04]  /*2e70*/  IADD3 R11, PT, PT, R9, -0xfd, RZ ;  /* 0xffffff03090b7810 */ /* 0x000fc80007ffe0ff */
[----:B------:R-:W-:-:S13]  /*2e80*/  ISETP.GT.U32.AND P0, PT, R11, 0x1, PT ;  /* 0x000000010b00780c */ /* 0x000fda0003f04070 */
[----:B------:R-:W-:Y:S05]  /*2e90*/  @P0 BRA `(.L_x_61) ;  /* 0x0000000000780947 */ /* 0x000fea0003800000 */
[----:B------:R-:W-:Y:S01]  /*2ea0*/  LOP3.LUT R3, R2, 0x7fffff, RZ, 0xc0, !PT ;  /* 0x007fffff02037812 */ /* 0x000fe200078ec0ff */
[----:B------:R-:W-:-:S03]  /*2eb0*/  IMAD.MOV.U32 R8, RZ, RZ, 0x3 ;  /* 0x00000003ff087424 */ /* 0x000fc600078e00ff */
[----:B------:R-:W-:Y:S02]  /*2ec0*/  LOP3.LUT R3, R3, 0x3f800000, RZ, 0xfc, !PT ;  /* 0x3f80000003037812 */ /* 0x000fe400078efcff */
[----:B------:R-:W-:Y:S02]  /*2ed0*/  SHF.L.U32 R8, R8, R11, RZ ;  /* 0x0000000b08087219 */ /* 0x000fe400000006ff */
[----:B------:R-:W0:Y:S02]  /*2ee0*/  MUFU.RCP R6, R3 ;  /* 0x0000000300067308 */ /* 0x000e240000001000 */
[----:B0-----:R-:W-:-:S04]  /*2ef0*/  FFMA R5, R3, R6, -1 ;  /* 0xbf80000003057423 */ /* 0x001fc80000000006 */
[----:B------:R-:W-:-:S04]  /*2f00*/  FADD.FTZ R5, -R5, -RZ ;  /* 0x800000ff05057221 */ /* 0x000fc80000010100 */
[CCC-:B------:R-:W-:Y:S01]  /*2f10*/  FFMA.RM R7, R6.reuse, R5.reuse, R6.reuse ;  /* 0x0000000506077223 */ /* 0x1c0fe20000004006 */
[----:B------:R-:W-:-:S04]  /*2f20*/  FFMA.RP R6, R6, R5, R6 ;  /* 0x0000000506067223 */ /* 0x000fc80000008006 */
[C---:B------:R-:W-:Y:S02]  /*2f30*/  LOP3.LUT R5, R7.reuse, 0x7fffff, RZ, 0xc0, !PT ;  /* 0x007fffff07057812 */ /* 0x040fe400078ec0ff */
[----:B------:R-:W-:Y:S02]  /*2f40*/  FSETP.NEU.FTZ.AND P0, PT, R7, R6, PT ;  /* 0x000000060700720b */ /* 0x000fe40003f1d000 */
[----:B------:R-:W-:Y:S02]  /*2f50*/  LOP3.LUT R5, R5, 0x800000, RZ, 0xfc, !PT ;  /* 0x0080000005057812 */ /* 0x000fe400078efcff */
[----:B------:R-:W-:Y:S02]  /*2f60*/  SEL R6, RZ, 0xffffffff, !P0 ;  /* 0xffffffffff067807 */ /* 0x000fe40004000000 */
[----:B------:R-:W-:-:S03]  /*2f70*/  LOP3.LUT R8, R8, R5, RZ, 0xc0, !PT ;  /* 0x0000000508087212 */ /* 0x000fc600078ec0ff */
[----:B------:R-:W-:Y:S01]  /*2f80*/  IMAD.MOV R6, RZ, RZ, -R6 ;  /* 0x000000ffff067224 */ /* 0x000fe200078e0a06 */
[----:B------:R-:W-:-:S04]  /*2f90*/  SHF.R.U32.HI R8, RZ, R11, R8 ;  /* 0x0000000bff087219 */ /* 0x000fc80000011608 */
[----:B------:R-:W-:Y:S01]  /*2fa0*/  LOP3.LUT P1, RZ, R6, R11, R5, 0xf8, !PT ;  /* 0x0000000b06ff7212 */ /* 0x000fe2000782f805 */
[----:B------:R-:W-:Y:S01]  /*2fb0*/  VIADD R6, R9, 0xffffff04 ;  /* 0xffffff0409067836 */ /* 0x000fe20000000000 */
[C---:B------:R-:W-:Y:S02]  /*2fc0*/  LOP3.LUT P0, RZ, R8.reuse, 0x1, RZ, 0xc0, !PT ;  /* 0x0000000108ff7812 */ /* 0x040fe4000780c0ff */
[----:B------:R-:W-:-:S04]  /*2fd0*/  LOP3.LUT P2, RZ, R8, 0x2, RZ, 0xc0, !PT ;  /* 0x0000000208ff7812 */ /* 0x000fc8000784c0ff */
[----:B------:R-:W-:Y:S02]  /*2fe0*/  PLOP3.LUT P0, PT, P0, P1, P2, 0xe0, 0x0 ;  /* 0x000000000000781c */ /* 0x000fe40000703c20 */
[----:B------:R-:W-:Y:S02]  /*2ff0*/  LOP3.LUT P1, RZ, R2, 0x7fffff, RZ, 0xc0, !PT ;  /* 0x007fffff02ff7812 */ /* 0x000fe4000782c0ff */
[----:B------:R-:W-:-:S04]  /*3000*/  SEL R3, RZ, 0x1, !P0 ;  /* 0x00000001ff037807 */ /* 0x000fc80004000000 */
[----:B------:R-:W-:-:S04]  /*3010*/  IADD3 R3, PT, PT, -R3, RZ, RZ ;  /* 0x000000ff03037210 */ /* 0x000fc80007ffe1ff */
[----:B------:R-:W-:Y:S02]  /*3020*/  ISETP.GE.AND P0, PT, R3, RZ, PT ;  /* 0x000000ff0300720c */ /* 0x000fe40003f06270 */
[----:B------:R-:W-:-:S11]  /*3030*/  SHF.R.U32.HI R3, RZ, R6, R5 ;  /* 0x00000006ff037219 */ /* 0x000fd60000011605 */
[----:B------:R-:W-:-:S05]  /*3040*/  @!P0 VIADD R3, R3, 0x1 ;  /* 0x0000000103038836 */ /* 0x000fca0000000000 */
[----:B------:R-:W-:-:S04]  /*3050*/  @!P1 SHF.L.U32 R3, R3, 0x1, RZ ;  /* 0x0000000103039819 */ /* 0x000fc800000006ff */
[----:B------:R-:W-:Y:S01]  /*3060*/  LOP3.LUT R3, R3, 0x80000000, R2, 0xf8, !PT ;  /* 0x8000000003037812 */ /* 0x000fe200078ef802 */
[----:B------:R-:W-:Y:S06]  /*3070*/  BRA `(.L_x_60) ;  /* 0x0000000000047947 */ /* 0x000fec0003800000 */
.L_x_61:
[----:B------:R0:W1:Y:S02]  /*3080*/  MUFU.RCP R3, R2 ;  /* 0x0000000200037308 */ /* 0x0000640000001000 */
.L_x_60:
[----:B------:R-:W-:-:S04]  /*3090*/  IMAD.MOV.U32 R5, RZ, RZ, 0x0 ;  /* 0x00000000ff057424 */ /* 0x000fc800078e00ff */
[----:B0123--:R-:W-:Y:S05]  /*30a0*/  RET.REL.NODEC R4 `(_ZN8pygpukit3ops2nn27flash_attention_bf16_kernelEPK13__nv_bfloat16S4_S4_PS2_iiiiifi) ;  /* 0xffffffcc04d47950 */ /* 0x00ffea0003c3ffff */
.L_x_62:
[----:B------:R-:W-:-:S00]  /*30b0*/  BRA `(.L_x_62) ;  /* 0xfffffffc00fc7947 */ /* 0x000fc0000383ffff */
[----:B------:R-:W-:-:S00]  /*30c0*/  NOP ;  /* 0x0000000000007918 */ /* 0x000fc00000000000 */
        /* <DEDUP_REMOVED lines=11> */
.L_x_189:


//--------------------- .text._ZN8pygpukit3ops2nn26flash_attention_f16_kernelEPK6__halfS4_S4_PS2_iiiiifi --------------------------
	.section	.text._ZN8pygpukit3ops2nn26flash_attention_f16_kernelEPK6__halfS4_S4_PS2_iiiiifi,"ax",@progbits
	.align	128
        .global         _ZN8pygpukit3ops2nn26flash_attention_f16_kernelEPK6__halfS4_S4_PS2_iiiiifi
        .type           _ZN8pygpukit3ops2nn26flash_attention_f16_kernelEPK6__halfS4_S4_PS2_iiiiifi,@function
        .size           _ZN8pygpukit3ops2nn26flash_attention_f16_kernelEPK6__halfS4_S4_PS2_iiiiifi,(.L_x_190 - _ZN8pygpukit3ops2nn26flash_attention_f16_kernelEPK6__halfS4_S4_PS2_iiiiifi)
        .other          _ZN8pygpukit3ops2nn26flash_attention_f16_kernelEPK6__halfS4_S4_PS2_iiiiifi,@"STO_CUDA_ENTRY STV_DEFAULT"
_ZN8pygpukit3ops2nn26flash_attention_f16_kernelEPK6__halfS4_S4_PS2_iiiiifi:
.text._ZN8pygpukit3ops2nn26flash_attention_f16_kernelEPK6__halfS4_S4_PS2_iiiiifi:
        /* <DEDUP_REMOVED lines=38> */
.L_x_65:
        /* <DEDUP_REMOVED lines=8> */
[----:B--2---:R-:W-:-:S05]  /*02e0*/  HADD2.F32 R3, -RZ, R4.H0_H0 ;  /* 0x20000004ff037230 */ /* 0x004fca0000004100 */
[----:B------:R0:W-:Y:S07]  /*02f0*/  STS [R8], R3 ;  /* 0x0000000308007388 */ /* 0x0001ee0000000800 */
[----:B------:R-:W-:Y:S05]  /*0300*/  @!P0 BRA `(.L_x_65) ;  /* 0xfffffffc00d48947 */ /* 0x000fea000383ffff */
.L_x_64:
[----:B------:R-:W-:Y:S05]  /*0310*/  BSYNC.RECONVERGENT B0 ;  /* 0x0000000000007941 */ /* 0x000fea0003800200 */
.L_x_63:
[----:B------:R-:W-:Y:S01]  /*0320*/  BAR.SYNC.DEFER_BLOCKING 0x0 ;  /* 0x0000000000007b1d */ /* 0x000fe20000010000 */
[C---:B------:R-:W-:Y:S01]  /*0330*/  ISETP.GE.AND P0, PT, R11.reuse, 0x1, PT ;  /* 0x000000010b00780c */ /* 0x040fe20003f06270 */
[----:B0-----:R-:W-:Y:S01]  /*0340*/  VIADD R8, R11, 0xffffffff ;  /* 0xffffffff0b087836 */ /* 0x001fe20000000000 */
[----:B------:R-:W-:-:S11]  /*0350*/  SHF.R.S32.HI R3, RZ, 0x1f, R2 ;  /* 0x0000001fff037819 */ /* 0x000fd60000011402 */
[----:B------:R-:W-:Y:S05]  /*0360*/  @!P0 BRA `(.L_x_66) ;  /* 0x0000000000c88947 */ /* 0x000fea0003800000 */
[C---:B------:R-:W-:Y:S01]  /*0370*/  ISETP.GE.U32.AND P0, PT, R8.reuse, 0xf, PT ;  /* 0x0000000f0800780c */ /* 0x040fe20003f06070 */
[----:B------:R-:W-:Y:S01]  /*0380*/  IMAD.MOV.U32 R5, RZ, RZ, RZ ;  /* 0x000000ffff057224 */ /* 0x000fe200078e00ff */
[----:B------:R-:W-:-:S04]  /*0390*/  VIMNMX.U32 R4, PT, PT, R8, 0x7f, PT ;  /* 0x0000007f08047848 */ /* 0x000fc80003fe0000 */
[----:B------:R-:W-:-:S04]  /*03a0*/  IADD3 R4, PT, PT, R4, 0x1, RZ ;  /* 0x0000000104047810 */ /* 0x000fc80007ffe0ff */
[----:B------:R-:W-:-:S04]  /*03b0*/  LOP3.LUT R9, R4, 0xf, RZ, 0xc0, !PT ;  /* 0x0000000f04097812 */ /* 0x000fc800078ec0ff */
[----:B------:R-:W-:Y:S01]  /*03c0*/  ISETP.NE.AND P1, PT, R9, RZ, PT ;  /* 0x000000ff0900720c */ /* 0x000fe20003f25270 */
[----:B------:R-:W-:-:S12]  /*03d0*/  @!P0 BRA `(.L_x_67) ;  /* 0x0000000000288947 */ /* 0x000fd80003800000 */
[----:B------:R-:W-:Y:S01]  /*03e0*/  LOP3.LUT R5, R4, 0xf0, RZ, 0xc0, !PT ;  /* 0x000000f004057812 */ /* 0x000fe200078ec0ff */
[----:B------:R-:W-:-:S07]  /*03f0*/  IMAD.MOV.U32 R6, RZ, RZ, RZ ;  /* 0x000000ffff067224 */ /* 0x000fce00078e00ff */
.L_x_68:
[C---:B0-----:R-:W-:Y:S01]  /*0400*/  LEA R7, R6.reuse, UR12, 0x2 ;  /* 0x0000000c06077c11 */ /* 0x041fe2000f8e10ff */
[----:B------:R-:W-:-:S04]  /*0410*/  VIADD R6, R6, 0x10 ;  /* 0x0000001006067836 */ /* 0x000fc80000000000 */
[----:B------:R0:W-:Y:S01]  /*0420*/  STL.128 [R7], RZ ;  /* 0x000000ff07007387 */ /* 0x0001e20000100c00 */
[----:B------:R-:W-:-:S03]  /*0430*/  ISETP.NE.AND P0, PT, R6, R5, PT ;  /* 0x000000050600720c */ /* 0x000fc60003f05270 */
[----:B------:R0:W-:Y:S04]  /*0440*/  STL.128 [R7+0x10], RZ ;  /* 0x000010ff07007387 */ /* 0x0001e80000100c00 */
[----:B------:R0:W-:Y:S04]  /*0450*/  STL.128 [R7+0x20], RZ ;  /* 0x000020ff07007387 */ /* 0x0001e80000100c00 */
[----:B------:R0:W-:Y:S02]  /*0460*/  STL.128 [R7+0x30], RZ ;  /* 0x000030ff07007387 */ /* 0x0001e40000100c00 */
[----:B------:R-:W-:Y:S05]  /*0470*/  @P0 BRA `(.L_x_68) ;  /* 0xfffffffc00e00947 */ /* 0x000fea000383ffff */
.L_x_67:
[----:B------:R-:W-:Y:S05]  /*0480*/  @!P1 BRA `(.L_x_66) ;  /* 0x0000000000809947 */ /* 0x000fea0003800000 */
[----:B------:R-:W-:Y:S02]  /*0490*/  ISETP.GE.U32.AND P0, PT, R9, 0x8, PT ;  /* 0x000000080900780c */ /* 0x000fe40003f06070 */
[----:B0-----:R-:W-:-:S04]  /*04a0*/  LOP3.LUT R7, R4, 0x7, RZ, 0xc0, !PT ;  /* 0x0000000704077812 */ /* 0x001fc800078ec0ff */
[----:B------:R-:W-:-:S07]  /*04b0*/  ISETP.NE.AND P1, PT, R7, RZ, PT ;  /* 0x000000ff0700720c */ /* 0x000fce0003f25270 */
[----:B------:R-:W-:Y:S06]  /*04c0*/  @!P0 BRA `(.L_x_69) ;  /* 0x0000000000288947 */ /* 0x000fec0003800000 */
[C---:B------:R-:W-:Y:S02]  /*04d0*/  LEA R6, R5.reuse, UR12, 0x2 ;  /* 0x0000000c05067c11 */ /* 0x040fe4000f8e10ff */
[----:B------:R-:W-:-:S03]  /*04e0*/  IADD3 R5, PT, PT, R5, 0x8, RZ ;  /* 0x0000000805057810 */ /* 0x000fc60007ffe0ff */
        /* <DEDUP_REMOVED lines=8> */
.L_x_69:
        /* <DEDUP_REMOVED lines=12> */
.L_x_70:
[C---:B-1----:R-:W-:Y:S01]  /*0630*/  LEA R6, R5.reuse, UR12, 0x2 ;  /* 0x0000000c05067c11 */ /* 0x042fe2000f8e10ff */
[----:B------:R-:W-:Y:S01]  /*0640*/  UIADD3 UR4, UPT, UPT, UR4, 0x1, URZ ;  /* 0x0000000104047890 */ /* 0x000fe2000fffe0ff */
[----:B------:R-:W-:-:S03]  /*0650*/  VIADD R5, R5, 0x1 ;  /* 0x0000000105057836 */ /* 0x000fc60000000000 */
[----:B------:R2:W-:Y:S02]  /*0660*/  STL [R6], RZ ;  /* 0x000000ff06007387 */ /* 0x0005e40000100800 */
[----:B------:R-:W-:-:S13]  /*0670*/  ISETP.NE.AND P0, PT, R4, UR4, PT ;  /* 0x0000000404007c0c */ /* 0x000fda000bf05270 */
[----:B--2---:R-:W-:Y:S05]  /*0680*/  @P0 BRA `(.L_x_70) ;  /* 0xfffffffc00e80947 */ /* 0x004fea000383ffff */
.L_x_66:
[----:B------:R-:W-:Y:S01]  /*0690*/  UISETP.GE.AND UP0, UPT, UR7, 0x1, UPT ;  /* 0x000000010700788c */ /* 0x000fe2000bf06270 */
[----:B------:R-:W-:-:S08]  /*06a0*/  UMOV UR4, URZ ;  /* 0x000000ff00047c82 */ /* 0x000fd00008000000 */
[----:B------:R-:W-:Y:S05]  /*06b0*/  BRA.U !UP0, `(.L_x_71) ;  /* 0x00000021080c7547 */ /* 0x000fea000b800000 */
[----:B------:R-:W2:Y:S01]  /*06c0*/  S2UR UR5, SR_CgaCtaId ;  /* 0x00000000000579c3 */ /* 0x000ea20000008800 */
[----:B------:R-:W-:Y:S01]  /*06d0*/  UMOV UR4, 0x400 ;  /* 0x0000040000047882 */ /* 0x000fe20000000000 */
[----:B------:R-:W3:Y:S01]  /*06e0*/  LDCU UR6, c[0x0][0x3b4] ;  /* 0x00007680ff0677ac */ /* 0x000ee20008000800 */
[----:B------:R-:W-:Y:S01]  /*06f0*/  ISETP.GE.U32.AND P0, PT, R8, 0x7, PT ;  /* 0x000000070800780c */ /* 0x000fe20003f06070 */
[----:B------:R-:W-:Y:S01]  /*0700*/  IMAD.MOV.U32 R15, RZ, RZ, RZ ;  /* 0x000000ffff0f7224 */ /* 0x000fe200078e00ff */
[C---:B------:R-:W-:Y:S01]  /*0710*/  LOP3.LUT R4, R11.reuse, 0x7, RZ, 0xc0, !PT ;  /* 0x000000070b047812 */ /* 0x040fe200078ec0ff */
[----:B------:R-:W-:Y:S01]  /*0720*/  UIADD3 UR4, UPT, UPT, UR4, 0x110, URZ ;  /* 0x0000011004047890 */ /* 0x000fe2000fffe0ff */
[C---:B01----:R-:W-:Y:S01]  /*0730*/  LOP3.LUT R6, R11.reuse, 0x3, RZ, 0xc0, !PT ;  /* 0x000000030b067812 */ /* 0x043fe200078ec0ff */
[----:B------:R-:W0:Y:S01]  /*0740*/  LDCU UR13, c[0x0][0x360] ;  /* 0x00006c00ff0d77ac */ /* 0x000e220008000800 */
[----:B------:R-:W-:Y:S02]  /*0750*/  LOP3.LUT R7, R11, 0x7ffffff8, RZ, 0xc0, !PT ;  /* 0x7ffffff80b077812 */ /* 0x000fe400078ec0ff */
[----:B------:R-:W-:-:S02]  /*0760*/  LOP3.LUT R12, R0, 0x1f, RZ, 0xc0, !PT ;  /* 0x0000001f000c7812 */ /* 0x000fc400078ec0ff */
[----:B------:R-:W-:Y:S01]  /*0770*/  MOV R14, 0xff800000 ;  /* 0xff800000000e7802 */ /* 0x000fe20000000f00 */
[----:B---3--:R-:W-:Y:S01]  /*0780*/  FMUL R16, RZ, UR6 ;  /* 0x00000006ff107c20 */ /* 0x008fe20008400000 */
[----:B--2---:R-:W-:-:S06]  /*0790*/  ULEA UR4, UR5, UR4, 0x18 ;  /* 0x0000000405047291 */ /* 0x004fcc000f8ec0ff */
[----:B------:R-:W-:Y:S01]  /*07a0*/  LEA R5, R11, UR4, 0x2 ;  /* 0x000000040b057c11 */ /* 0x000fe2000f8e10ff */
[----:B------:R-:W-:-:S04]  /*07b0*/  UMOV UR4, URZ ;  /* 0x000000ff00047c82 */ /* 0x000fc80008000000 */
[----:B------:R-:W-:-:S04]  /*07c0*/  IMAD R13, R11, 0x80, R5 ;  /* 0x000000800b0d7824 */ /* 0x000fc800078e0205 */
[----:B0-----:R-:W-:-:S07]  /*07d0*/  IMAD R17, R11, 0x80, R13 ;  /* 0x000000800b117824 */ /* 0x001fce00078e020d */
.L_x_107:
        /* <DEDUP_REMOVED lines=8> */
[----:B0-----:R-:W-:-:S04]  /*0860*/  IMAD.U32 R20, RZ, RZ, UR5 ;  /* 0x00000005ff147e24 */ /* 0x001fc8000f8e00ff */
[----:B------:R-:W-:-:S05]  /*0870*/  IMAD R11, R19, R20, RZ ;  /* 0x00000014130b7224 */ /* 0x000fca00078e02ff */
[----:B------:R-:W-:-:S13]  /*0880*/  ISETP.GE.AND P1, PT, R0, R11, PT ;  /* 0x0000000b0000720c */ /* 0x000fda0003f26270 */
[----:B-123--:R-:W-:Y:S05]  /*0890*/  @P1 BRA `(.L_x_73) ;  /* 0x0000000400541947 */ /* 0x00efea0003800000 */
[-C--:B------:R-:W-:Y:S01]  /*08a0*/  IABS R18, R20.reuse ;  /* 0x0000001400127213 */ /* 0x080fe20000000000 */
[----:B------:R-:W-:Y:S01]  /*08b0*/  BSSY.RECONVERGENT B1, `(.L_x_74) ;  /* 0x000002a000017945 */ /* 0x000fe20003800200 */
[----:B------:R-:W-:Y:S01]  /*08c0*/  ISETP.NE.AND P1, PT, R20, RZ, PT ;  /* 0x000000ff1400720c */ /* 0x000fe20003f25270 */
[----:B------:R-:W-:Y:S01]  /*08d0*/  IMAD.MOV.U32 R24, RZ, RZ, R0 ;  /* 0x000000ffff187224 */ /* 0x000fe200078e0000 */
[----:B------:R-:W0:Y:S01]  /*08e0*/  I2F.RP R10, R18 ;  /* 0x00000012000a7306 */ /* 0x000e220000209400 */
[----:B------:R-:W-:-:S07]  /*08f0*/  LOP3.LUT R20, RZ, R20, RZ, 0x33, !PT ;  /* 0x00000014ff147212 */ /* 0x000fce00078e33ff */
[----:B0-----:R-:W0:Y:S02]  /*0900*/  MUFU.RCP R10, R10 ;  /* 0x0000000a000a7308 */ /* 0x001e240000001000 */
[----:B0-----:R-:W-:-:S06]  /*0910*/  IADD3 R8, PT, PT, R10, 0xffffffe, RZ ;  /* 0x0ffffffe0a087810 */ /* 0x001fcc0007ffe0ff */
[----:B------:R0:W1:Y:S02]  /*0920*/  F2I.FTZ.U32.TRUNC.NTZ R9, R8 ;  /* 0x0000000800097305 */ /* 0x000064000021f000 */
[----:B0-----:R-:W-:Y:S02]  /*0930*/  IMAD.MOV.U32 R8, RZ, RZ, RZ ;  /* 0x000000ffff087224 */ /* 0x001fe400078e00ff */
[----:B-1----:R-:W-:-:S04]  /*0940*/  IMAD.MOV R21, RZ, RZ, -R9 ;  /* 0x000000ffff157224 */ /* 0x002fc800078e0a09 */
[----:B------:R-:W-:-:S04]  /*0950*/  IMAD R21, R21, R18, RZ ;  /* 0x0000001215157224 */ /* 0x000fc800078e02ff */
[----:B------:R-:W-:-:S07]  /*0960*/  IMAD.HI.U32 R22, R9, R21, R8 ;  /* 0x0000001509167227 */ /* 0x000fce00078e0008 */
.L_x_75:
[----:B0-----:R-:W0:Y:S01]  /*0970*/  LDC R21, c[0x0][0x3b0] ;  /* 0x0000ec00ff157b82 */ /* 0x001e220000000800 */
[----:B------:R-:W-:-:S05]  /*0980*/  IABS R9, R24 ;  /* 0x0000001800097213 */ /* 0x000fca0000000000 */
[----:B------:R-:W-:-:S05]  /*0990*/  IMAD.HI.U32 R8, R22, R9, RZ ;  /* 0x0000000916087227 */ /* 0x000fca00078e00ff */
[----:B------:R-:W-:Y:S02]  /*09a0*/  IADD3 R23, PT, PT, -R8, RZ, RZ ;  /* 0x000000ff08177210 */ /* 0x000fe40007ffe1ff */
        /* <DEDUP_REMOVED lines=20> */
[C---:B------:R-:W-:Y:S01]  /*0af0*/  IMAD R26, R24.reuse, 0x4, R5 ;  /* 0x00000004181a7824 */ /* 0x040fe200078e0205 */
[----:B------:R-:W-:-:S04]  /*0b00*/  IADD3 R24, PT, PT, R24, UR13, RZ ;  /* 0x0000000d18187c10 */ /* 0x000fc8000fffe0ff */
[----:B------:R-:W-:Y:S01]  /*0b10*/  ISETP.GE.AND P2, PT, R24, R11, PT ;  /* 0x0000000b1800720c */ /* 0x000fe20003f46270 */
[----:B--2---:R-:W-:-:S05]  /*0b20*/  HADD2.F32 R23, -RZ, R8.H0_H0 ;  /* 0x20000008ff177230 */ /* 0x004fca0000004100 */
[----:B------:R0:W-:Y:S07]  /*0b30*/  STS [R26], R23 ;  /* 0x000000171a007388 */ /* 0x0001ee0000000800 */
[----:B------:R-:W-:Y:S05]  /*0b40*/  @!P2 BRA `(.L_x_75) ;  /* 0xfffffffc0088a947 */ /* 0x000fea000383ffff */
[----:B------:R-:W-:Y:S05]  /*0b50*/  BSYNC.RECONVERGENT B1 ;  /* 0x0000000000017941 */ /* 0x000fea0003800200 */
.L_x_74:
[----:B------:R-:W1:Y:S01]  /*0b60*/  I2F.RP R20, R10 ;  /* 0x0000000a00147306 */ /* 0x000e620000209400 */
[----:B------:R-:W-:Y:S02]  /*0b70*/  ISETP.NE.AND P1, PT, R21, RZ, PT ;  /* 0x000000ff1500720c */ /* 0x000fe40003f25270 */
[----:B------:R-:W-:Y:S02]  /*0b80*/  LOP3.LUT R21, RZ, R21, RZ, 0x33, !PT ;  /* 0x00000015ff157212 */ /* 0x000fe400078e33ff */
[----:B------:R-:W-:-:S03]  /*0b90*/  MOV R22, R0 ;  /* 0x0000000000167202 */ /* 0x000fc60000000f00 */
[----:B-1----:R-:W1:Y:S02]  /*0ba0*/  MUFU.RCP R20, R20 ;  /* 0x0000001400147308 */ /* 0x002e640000001000 */
[----:B-1----:R-:W-:-:S06]  /*0bb0*/  VIADD R8, R20, 0xffffffe ;  /* 0x0ffffffe14087836 */ /* 0x002fcc0000000000 */
[----:B------:R1:W0:Y:S02]  /*0bc0*/  F2I.FTZ.U32.TRUNC.NTZ R9, R8 ;  /* 0x0000000800097305 */ /* 0x000224000021f000 */
[----:B-1----:R-:W-:Y:S02]  /*0bd0*/  IMAD.MOV.U32 R8, RZ, RZ, RZ ;  /* 0x000000ffff087224 */ /* 0x002fe400078e00ff */
[----:B0-----:R-:W-:-:S04]  /*0be0*/  IMAD.MOV R23, RZ, RZ, -R9 ;  /* 0x000000ffff177224 */ /* 0x001fc800078e0a09 */
[----:B------:R-:W-:-:S04]  /*0bf0*/  IMAD R23, R23, R10, RZ ;  /* 0x0000000a17177224 */ /* 0x000fc800078e02ff */
[----:B------:R-:W-:-:S07]  /*0c00*/  IMAD.HI.U32 R18, R9, R23, R8 ;  /* 0x0000001709127227 */ /* 0x000fce00078e0008 */
.L_x_76:
[----:B------:R-:W-:Y:S01]  /*0c10*/  IABS R9, R22 ;  /* 0x0000001600097213 */ /* 0x000fe20000000000 */
[----:B------:R-:W-:-:S04]  /*0c20*/  IMAD.U32 R20, RZ, RZ, UR6 ;  /* 0x00000006ff147e24 */ /* 0x000fc8000f8e00ff */
[----:B------:R-:W-:Y:S01]  /*0c30*/  IMAD.HI.U32 R8, R18, R9, RZ ;  /* 0x0000000912087227 */ /* 0x000fe200078e00ff */
[----:B------:R-:W-:-:S03]  /*0c40*/  IABS R26, R20 ;  /* 0x00000014001a7213 */ /* 0x000fc60000000000 */
[----:B0-----:R-:W-:-:S04]  /*0c50*/  IMAD.MOV R24, RZ, RZ, -R8 ;  /* 0x000000ffff187224 */ /* 0x001fc800078e0a08 */
[----:B------:R-:W-:-:S05]  /*0c60*/  IMAD R9, R26, R24, R9 ;  /* 0x000000181a097224 */ /* 0x000fca00078e0209 */
[----:B------:R-:W-:-:S13]  /*0c70*/  ISETP.GT.U32.AND P3, PT, R10, R9, PT ;  /* 0x000000090a00720c */ /* 0x000fda0003f64070 */
[----:B------:R-:W-:Y:S01]  /*0c80*/  @!P3 IMAD.IADD R9, R9, 0x1, -R26 ;  /* 0x000000010909b824 */ /* 0x000fe200078e0a1a */
[----:B------:R-:W-:-:S04]  /*0c90*/  @!P3 IADD3 R8, PT, PT, R8, 0x1, RZ ;  /* 0x000000010808b810 */ /* 0x000fc80007ffe0ff */
[----:B------:R-:W-:Y:S02]  /*0ca0*/  ISETP.GE.U32.AND P2, PT, R9, R10, PT ;  /* 0x0000000a0900720c */ /* 0x000fe40003f46070 */
[----:B------:R-:W-:-:S04]  /*0cb0*/  LOP3.LUT R9, R22, R20, RZ, 0x3c, !PT ;  /* 0x0000001416097212 */ /* 0x000fc800078e3cff */
[----:B------:R-:W-:-:S07]  /*0cc0*/  ISETP.GE.AND P4, PT, R9, RZ, PT ;  /* 0x000000ff0900720c */ /* 0x000fce0003f86270 */
[----:B------:R-:W-:-:S06]  /*0cd0*/  @P2 VIADD R8, R8, 0x1 ;  /* 0x0000000108082836 */ /* 0x000fcc0000000000 */
[----:B------:R-:W-:-:S05]  /*0ce0*/  @!P4 IMAD.MOV R8, RZ, RZ, -R8 ;  /* 0x000000ffff08c224 */ /* 0x000fca00078e0a08 */
[----:B------:R-:W-:-:S05]  /*0cf0*/  SEL R8, R21, R8, !P1 ;  /* 0x0000000815087207 */ /* 0x000fca0004800000 */
[----:B------:R-:W-:Y:S01]  /*0d00*/  IMAD.MOV R9, RZ, RZ, -R8 ;  /* 0x000000ffff097224 */ /* 0x000fe200078e0a08 */
[----:B------:R-:W-:-:S03]  /*0d10*/  LEA R8, R15, R8, 0x5 ;  /* 0x000000080f087211 */ /* 0x000fc600078e28ff */
        /* <DEDUP_REMOVED lines=9> */
[----:B------:R-:W-:Y:S01]  /*0db0*/  ISETP.GE.AND P2, PT, R22, R11, PT ;  /* 0x0000000b1600720c */ /* 0x000fe20003f46270 */
[----:B--2---:R-:W-:-:S05]  /*0dc0*/  HADD2.F32 R23, -RZ, R8.H0_H0 ;  /* 0x20000008ff177230 */ /* 0x004fca0000004100 */
[----:B------:R0:W-:Y:S07]  /*0dd0*/  STS [R24], R23 ;  /* 0x0000001718007388 */ /* 0x0001ee0000000800 */
[----:B------:R-:W-:Y:S05]  /*0de0*/  @!P2 BRA `(.L_x_76) ;  /* 0xfffffffc0088a947 */ /* 0x000fea000383ffff */
.L_x_73:
[----:B------:R-:W-:Y:S05]  /*0df0*/  BSYNC.RECONVERGENT B0 ;  /* 0x0000000000007941 */ /* 0x000fea0003800200 */
.L_x_72:
        /* <DEDUP_REMOVED lines=9> */
.L_x_81:
[C---:B------:R-:W-:Y:S01]  /*0e90*/  LEA R9, R8.reuse, R17, 0x2 ;  /* 0x0000001108097211 */ /* 0x040fe200078e10ff */
[----:B------:R-:W-:-:S04]  /*0ea0*/  VIADD R8, R8, UR13 ;  /* 0x0000000d08087c36 */ /* 0x000fc80008000000 */
[----:B------:R2:W-:Y:S01]  /*0eb0*/  STS [R9], R16 ;  /* 0x0000001009007388 */ /* 0x0005e20000000800 */
[----:B------:R-:W-:-:S13]  /*0ec0*/  ISETP.GE.AND P2, PT, R8, R19, PT ;  /* 0x000000130800720c */ /* 0x000fda0003f46270 */
[----:B--2---:R-:W-:Y:S05]  /*0ed0*/  @!P2 BRA `(.L_x_81) ;  /* 0xfffffffc00eca947 */ /* 0x004fea000383ffff */
[----:B-1----:R-:W-:Y:S05]  /*0ee0*/  BSYNC.RECONVERGENT B1 ;  /* 0x0000000000017941 */ /* 0x002fea0003800200 */
.L_x_80:
[----:B------:R-:W-:Y:S05]  /*0ef0*/  BRA `(.L_x_78) ;  /* 0x00000004008c7947 */ /* 0x000fea0003800000 */
.L_x_79:
[----:B------:R-:W-:-:S07]  /*0f00*/  IMAD.MOV.U32 R18, RZ, RZ, R0 ;  /* 0x000000ffff127224 */ /* 0x000fce00078e0000 */
.L_x_87:
[----:B0-----:R-:W-:Y:S02]  /*0f10*/  HFMA2 R23, -RZ, RZ, 0, 0 ;  /* 0x00000000ff177431 */ /* 0x001fe400000001ff */
[----:B--2---:R-:W-:Y:S01]  /*0f20*/  IMAD.MOV.U32 R21, RZ, RZ, RZ ;  /* 0x000000ffff157224 */ /* 0x004fe200078e00ff */
[----:B------:R-:W-:Y:S06]  /*0f30*/  @!P0 BRA `(.L_x_82) ;  /* 0x0000000000848947 */ /* 0x000fec0003800000 */
[----:B------:R-:W0:Y:S01]  /*0f40*/  S2UR UR6, SR_CgaCtaId ;  /* 0x00000000000679c3 */ /* 0x000e220000008800 */
[----:B------:R-:W-:Y:S01]  /*0f50*/  UMOV UR5, 0x400 ;  /* 0x0000040000057882 */ /* 0x000fe20000000000 */
[----:B------:R-:W-:Y:S01]  /*0f60*/  IMAD.MOV R22, RZ, RZ, -R7 ;  /* 0x000000ffff167224 */ /* 0x000fe200078e0a07 */
[----:B------:R-:W-:Y:S01]  /*0f70*/  UIADD3 UR5, UPT, UPT, UR5, 0x110, URZ ;  /* 0x0000011005057890 */ /* 0x000fe2000fffe0ff */
[----:B------:R-:W-:Y:S01]  /*0f80*/  LEA R23, R18, 0x4, 0x2 ;  /* 0x0000000412177811 */ /* 0x000fe200078e10ff */
[----:B------:R-:W-:Y:S02]  /*0f90*/  IMAD.MOV.U32 R21, RZ, RZ, RZ ;  /* 0x000000ffff157224 */ /* 0x000fe400078e00ff */
[----:B0-----:R-:W-:-:S04]  /*0fa0*/  ULEA UR5, UR6, UR5, 0x18 ;  /* 0x0000000506057291 */ /* 0x001fc8000f8ec0ff */
[----:B------:R-:W-:-:S06]  /*0fb0*/  UIADD3 UR5, UPT, UPT, UR5, 0x10, URZ ;  /* 0x0000001005057890 */ /* 0x000fcc000fffe0ff */
[----:B------:R-:W-:-:S07]  /*0fc0*/  IMAD.U32 R20, RZ, RZ, UR5 ;  /* 0x00000005ff147e24 */ /* 0x000fce000f8e00ff */
.L_x_83:
[----:B-1----:R-:W-:Y:S01]  /*0fd0*/  IMAD R24, R23, UR14, R20 ;  /* 0x0000000e17187c24 */ /* 0x002fe2000f8e0214 */
[----:B------:R-:W-:Y:S01]  /*0fe0*/  LDS.128 R8, [R20+-0x10] ;  /* 0xfffff00014087984 */ /* 0x000fe20000000c00 */
[----:B------:R-:W-:-:S03]  /*0ff0*/  IADD3 R22, PT, PT, R22, 0x8, RZ ;  /* 0x0000000816167810 */ /* 0x000fc60007ffe0ff */
[----:B------:R-:W0:Y:S01]  /*1000*/  LDS R25, [R24+-0x10] ;  /* 0xfffff00018197984 */ /* 0x000e220000000800 */
[----:B------:R-:W-:-:S03]  /*1010*/  ISETP.NE.AND P2, PT, R22, RZ, PT ;  /* 0x000000ff1600720c */ /* 0x000fc60003f45270 */
        /* <DEDUP_REMOVED lines=10> */
[----:B0-----:R-:W-:Y:S02]  /*10c0*/  VIADD R20, R20, 0x20 ;  /* 0x0000002014147836 */ /* 0x001fe40000000000 */
        /* <DEDUP_REMOVED lines=8> */
.L_x_82:
        /* <DEDUP_REMOVED lines=10> */
[----:B--2---:R-:W-:-:S03]  /*11f0*/  IMAD R8, R18, UR15, R23 ;  /* 0x0000000f12087c24 */ /* 0x004fc6000f8e0217 */
[----:B0-----:R-:W-:Y:S02]  /*1200*/  ULEA UR5, UR6, UR5, 0x18 ;  /* 0x0000000506057291 */ /* 0x001fe4000f8ec0ff */
[----:B------:R-:W-:-:S04]  /*1210*/  LEA R22, R8, R5, 0x2 ;  /* 0x0000000508167211 */ /* 0x000fc800078e10ff */
[C---:B------:R-:W-:Y:S01]  /*1220*/  LEA R20, R23.reuse, UR5, 0x2 ;  /* 0x0000000517147c11 */ /* 0x040fe2000f8e10ff */
[----:B------:R-:W-:Y:S01]  /*1230*/  LDS R24, [R22] ;  /* 0x0000000016187984 */ /* 0x000fe20000000800 */
[----:B------:R-:W-:-:S03]  /*1240*/  VIADD R23, R23, 0x4 ;  /* 0x0000000417177836 */ /* 0x000fc60000000000 */
[----:B------:R-:W0:Y:S04]  /*1250*/  LDS.64 R8, [R20] ;  /* 0x0000000014087984 */ /* 0x000e280000000a00 */
[----:B------:R-:W2:Y:S04]  /*1260*/  LDS R25, [R22+0x4] ;  /* 0x0000040016197984 */ /* 0x000ea80000000800 */
[----:B------:R-:W-:Y:S04]  /*1270*/  LDS R26, [R22+0x8] ;  /* 0x00000800161a7984 */ /* 0x000fe80000000800 */
[----:B------:R-:W3:Y:S04]  /*1280*/  LDS.64 R10, [R20+0x8] ;  /* 0x00000800140a7984 */ /* 0x000ee80000000a00 */
[----:B------:R-:W4:Y:S01]  /*1290*/  LDS R27, [R22+0xc] ;  /* 0x00000c00161b7984 */ /* 0x000f220000000800 */
[----:B0-----:R-:W-:-:S04]  /*12a0*/  FFMA R8, R8, R24, R21 ;  /* 0x0000001808087223 */ /* 0x001fc80000000015 */
[----:B--2---:R-:W-:-:S04]  /*12b0*/  FFMA R9, R25, R9, R8 ;  /* 0x0000000919097223 */ /* 0x004fc80000000008 */
[----:B---3--:R-:W-:-:S04]  /*12c0*/  FFMA R10, R10, R26, R9 ;  /* 0x0000001a0a0a7223 */ /* 0x008fc80000000009 */
[----:B----4-:R-:W-:-:S07]  /*12d0*/  FFMA R21, R27, R11, R10 ;  /* 0x0000000b1b157223 */ /* 0x010fce000000000a */
.L_x_85:
        /* <DEDUP_REMOVED lines=16> */
[----:B------:R-:W0:Y:S02]  /*13e0*/  LDS.64 R8, [R8] ;  /* 0x0000000008087984 */ /* 0x000e240000000a00 */
[----:B0-----:R-:W-:-:S04]  /*13f0*/  FFMA R20, R8, R11, R21 ;  /* 0x0000000b08147223 */ /* 0x001fc80000000015 */
[----:B------:R-:W-:-:S07]  /*1400*/  FFMA R21, R25, R9, R20 ;  /* 0x0000000919157223 */ /* 0x000fce0000000014 */
.L_x_86:
        /* <DEDUP_REMOVED lines=11> */
.L_x_84:
[----:B------:R-:W0:Y:S01]  /*14c0*/  LDCU UR5, c[0x0][0x3b4] ;  /* 0x00007680ff0577ac */ /* 0x000e220008000800 */
[C---:B------:R-:W-:Y:S01]  /*14d0*/  IMAD R8, R18.reuse, 0x4, R17 ;  /* 0x0000000412087824 */ /* 0x040fe200078e0211 */
[----:B------:R-:W-:-:S04]  /*14e0*/  IADD3 R18, PT, PT, R18, UR13, RZ ;  /* 0x0000000d12127c10 */ /* 0x000fc8000fffe0ff */
[----:B------:R-:W-:Y:S01]  /*14f0*/  ISETP.GE.AND P2, PT, R18, R19, PT ;  /* 0x000000131200720c */ /* 0x000fe20003f46270 */
[----:B0-----:R-:W-:-:S05]  /*1500*/  FMUL R21, R21, UR5 ;  /* 0x0000000515157c20 */ /* 0x001fca0008400000 */
[----:B------:R2:W-:Y:S07]  /*1510*/  STS [R8], R21 ;  /* 0x0000001508007388 */ /* 0x0005ee0000000800 */
[----:B------:R-:W-:Y:S05]  /*1520*/  @!P2 BRA `(.L_x_87) ;  /* 0xfffffff80078a947 */ /* 0x000fea000383ffff */
.L_x_78:
[----:B-1----:R-:W-:Y:S05]  /*1530*/  BSYNC.RECONVERGENT B0 ;  /* 0x0000000000007941 */ /* 0x002fea0003800200 */
.L_x_77:
[----:B------:R-:W-:Y:S01]  /*1540*/  BAR.SYNC.DEFER_BLOCKING 0x0 ;  /* 0x0000000000007b1d */ /* 0x000fe20000010000 */
[----:B--2---:R-:W-:-:S05]  /*1550*/  IMAD.MOV.U32 R8, RZ, RZ, -0x800000 ;  /* 0xff800000ff087424 */ /* 0x004fca00078e00ff */
[----:B------:R-:W-:Y:S04]  /*1560*/  BSSY.RECONVERGENT B0, `(.L_x_88) ;  /* 0x000000a000007945 */ /* 0x000fe80003800200 */
[----:B------:R-:W-:Y:S05]  /*1570*/  @P1 BRA `(.L_x_89) ;  /* 0x0000000000201947 */ /* 0x000fea0003800000 */
[----:B------:R-:W-:Y:S01]  /*1580*/  IMAD.MOV.U32 R8, RZ, RZ, -0x800000 ;  /* 0xff800000ff087424 */ /* 0x000fe200078e00ff */
[----:B------:R-:W-:-:S07]  /*1590*/  MOV R10, R0 ;  /* 0x00000000000a7202 */ /* 0x000fce0000000f00 */
.L_x_90:
[C---:B------:R-:W-:Y:S02]  /*15a0*/  IMAD R9, R10.reuse, 0x4, R17 ;  /* 0x000000040a097824 */ /* 0x040fe400078e0211 */
[----:B------:R-:W-:-:S04]  /*15b0*/  VIADD R10, R10, UR13 ;  /* 0x0000000d0a0a7c36 */ /* 0x000fc80008000000 */
[----:B------:R-:W1:Y:S01]  /*15c0*/  LDS R9, [R9] ;  /* 0x0000000009097984 */ /* 0x000e620000000800 */
[----:B------:R-:W-:Y:S02]  /*15d0*/  ISETP.GE.AND P1, PT, R10, R19, PT ;  /* 0x000000130a00720c */ /* 0x000fe40003f26270 */
[----:B-1----:R-:W-:-:S11]  /*15e0*/  FMNMX R8, R9, R8, !PT ;  /* 0x0000000809087209 */ /* 0x002fd60007800000 */
[----:B------:R-:W-:Y:S05]  /*15f0*/  @!P1 BRA `(.L_x_90) ;  /* 0xfffffffc00e89947 */ /* 0x000fea000383ffff */
.L_x_89:
[----:B------:R-:W-:Y:S05]  /*1600*/  BSYNC.RECONVERGENT B0 ;  /* 0x0000000000007941 */ /* 0x000fea0003800200 */
.L_x_88:
        /* <DEDUP_REMOVED lines=43> */
.L_x_115:
[----:B------:R-:W2:Y:S01]  /*18c0*/  @!P2 S2R R9, SR_CgaCtaId ;  /* 0x000000000009a919 */ /* 0x000ea20000008800 */
[----:B------:R-:W-:Y:S02]  /*18d0*/  @!P2 MOV R8, 0x400 ;  /* 0x000004000008a802 */ /* 0x000fe40000000f00 */
[----:B-1----:R-:W-:Y:S02]  /*18e0*/  FMNMX R23, R22, R23, !PT ;  /* 0x0000001716177209 */ /* 0x002fe40007800000 */
[----:B------:R-:W-:Y:S02]  /*18f0*/  @!P2 PLOP3.LUT P1, PT, PT, PT, PT, 0x80, 0x8 ;  /* 0x000000000008a81c */ /* 0x000fe40003f2f070 */
[----:B--2---:R-:W-:-:S05]  /*1900*/  @!P2 LEA R8, R9, R8, 0x18 ;  /* 0x000000080908a211 */ /* 0x004fca00078ec0ff */
[----:B------:R1:W-:Y:S06]  /*1910*/  @!P2 STS [R8+0x80], R23 ;  /* 0x000080170800a388 */ /* 0x0003ec0000000800 */
.L_x_91:
        /* <DEDUP_REMOVED lines=15> */
.L_x_95:
        /* <DEDUP_REMOVED lines=16> */
.L_x_94:
[----:B------:R-:W-:Y:S05]  /*1b10*/  BSYNC.RECONVERGENT B0 ;  /* 0x0000000000007941 */ /* 0x000fea0003800200 */
.L_x_93:
        /* <DEDUP_REMOVED lines=51> */
.L_x_121:
[----:B--2---:R-:W-:-:S07]  /*1e50*/  FADD R20, R24, R27 ;  /* 0x0000001b18147221 */ /* 0x004fce0000000000 */
.L_x_97:
[----:B------:R-:W-:Y:S05]  /*1e60*/  BSYNC B0 ;  /* 0x0000000000007941 */ /* 0x000fea0003800000 */
.L_x_96:
        /* <DEDUP_REMOVED lines=19> */
.L_x_106:
        /* <DEDUP_REMOVED lines=10> */
.L_x_103:
        /* <DEDUP_REMOVED lines=39> */
.L_x_102:
        /* <DEDUP_REMOVED lines=27> */
.L_x_104:
        /* <DEDUP_REMOVED lines=16> */
.L_x_105:
        /* <DEDUP_REMOVED lines=8> */
.L_x_101:
        /* <DEDUP_REMOVED lines=9> */
.L_x_100:
[----:B------:R-:W-:Y:S05]  /*2670*/  BSYNC.RECONVERGENT B0 ;  /* 0x0000000000007941 */ /* 0x000fea0003800200 */
.L_x_99:
[----:B------:R-:W-:Y:S01]  /*2680*/  UIADD3 UR5, UPT, UPT, UR7, 0x1f, URZ ;  /* 0x0000001f07057890 */ /* 0x000fe2000fffe0ff */
[----:B------:R-:W-:Y:S01]  /*2690*/  VIADD R15, R15, 0x1 ;  /* 0x000000010f0f7836 */ /* 0x000fe20000000000 */
[----:B------:R-:W-:Y:S01]  /*26a0*/  BAR.SYNC.DEFER_BLOCKING 0x0 ;  /* 0x0000000000007b1d */ /* 0x000fe20000010000 */
[----:B------:R-:W-:Y:S01]  /*26b0*/  IMAD.MOV.U32 R14, RZ, RZ, R9 ;  /* 0x000000ffff0e7224 */ /* 0x000fe200078e0009 */
[----:B------:R-:W-:-:S06]  /*26c0*/  USHF.R.U32.HI UR5, URZ, 0x5, UR5 ;  /* 0x00000005ff057899 */ /* 0x000fcc0008011605 */
[----:B------:R-:W-:-:S13]  /*26d0*/  ISETP.NE.AND P1, PT, R15, UR5, PT ;  /* 0x000000050f007c0c */ /* 0x000fda000bf25270 */
[----:B------:R-:W-:Y:S05]  /*26e0*/  @P1 BRA `(.L_x_107) ;  /* 0xffffffe0003c1947 */ /* 0x000fea000383ffff */
.L_x_71:
        /* <DEDUP_REMOVED lines=11> */
[----:B01234-:R-:W-:Y:S05]  /*27a0*/  CALL.REL.NOINC `($__internal_1_$__cuda_sm20_rcp_rn_f32_slowpath) ;  /* 0x0000000400747944 */ /* 0x01ffea0003c00000 */
[----:B------:R-:W-:Y:S01]  /*27b0*/  IMAD.MOV.U32 R4, RZ, RZ, R3 ;  /* 0x000000ffff047224 */ /* 0x000fe200078e0003 */
[----:B------:R-:W-:Y:S06]  /*27c0*/  BRA `(.L_x_109) ;  /* 0x0000000000147947 */ /* 0x000fec0003800000 */
.L_x_108:
[----:B------:R-:W5:Y:S01]  /*27d0*/  MUFU.RCP R4, UR4 ;  /* 0x0000000400047d08 */ /* 0x000f620008001000 */
[----:B------:R-:W-:-:S04]  /*27e0*/  IMAD.U32 R3, RZ, RZ, UR4 ;  /* 0x00000004ff037e24 */ /* 0x000fc8000f8e00ff */
[----:B-----5:R-:W-:-:S04]  /*27f0*/  FFMA R2, R4, R3, -1 ;  /* 0xbf80000004027423 */ /* 0x020fc80000000003 */
[----:B------:R-:W-:-:S04]  /*2800*/  FADD.FTZ R3, -R2, -RZ ;  /* 0x800000ff02037221 */ /* 0x000fc80000010100 */
[----:B------:R-:W-:-:S07]  /*2810*/  FFMA R4, R4, R3, R4 ;  /* 0x0000000304047223 */ /* 0x000fce0000000004 */
.L_x_109:
[----:B------:R-:W-:-:S06]  /*2820*/  LEA R5, R0, UR12, 0x2 ;  /* 0x0000000c00057c11 */ /* 0x000fcc000f8e10ff */
[----:B------:R-:W5:Y:S01]  /*2830*/  LDL R5, [R5] ;  /* 0x0000000005057983 */ /* 0x000f620000100800 */
[----:B0-----:R-:W-:-:S04]  /*2840*/  IADD3 R7, P0, PT, R0, UR9, RZ ;  /* 0x0000000900077c10 */ /* 0x001fc8000ff1e0ff */
[C---:B------:R-:W-:Y:S02]  /*2850*/  LEA.HI.X.SX32 R8, R0.reuse, UR8, 0x1, P0 ;  /* 0x0000000800087c11 */ /* 0x040fe400080f0eff */
[----:B----4-:R-:W-:Y:S02]  /*2860*/  LEA R2, P0, R7, UR14, 0x1 ;  /* 0x0000000e07027c11 */ /* 0x010fe4000f8008ff */
[----:B--2---:R-:W-:Y:S01]  /*2870*/  IADD3 R0, PT, PT, R0, UR6, RZ ;  /* 0x0000000600007c10 */ /* 0x004fe2000fffe0ff */
[----:B-----5:R-:W-:-:S05]  /*2880*/  FMUL R3, R4, R5 ;  /* 0x0000000504037220 */ /* 0x020fca0000400000 */
[----:B-1----:R-:W-:Y:S02]  /*2890*/  F2FP.F16.F32.PACK_AB R6, RZ, R3 ;  /* 0x00000003ff06723e */ /* 0x002fe400000000ff */
[----:B------:R-:W-:Y:S02]  /*28a0*/  LEA.HI.X R3, R7, UR15, R8, 0x1, P0 ;  /* 0x0000000f07037c11 */ /* 0x000fe400080f0c08 */
[----:B---3--:R-:W-:-:S03]  /*28b0*/  ISETP.GE.AND P0, PT, R0, UR7, PT ;  /* 0x0000000700007c0c */ /* 0x008fc6000bf06270 */
[----:B------:R0:W-:Y:S10]  /*28c0*/  STG.E.U16 desc[UR10][R2.64], R6 ;  /* 0x0000000602007986 */ /* 0x0001f4000c10150a */
[----:B------:R-:W-:Y:S05]  /*28d0*/  @!P0 BRA `(.L_x_109) ;  /* 0xfffffffc00d08947 */ /* 0x000fea000383ffff */
[----:B------:R-:W-:Y:S05]  /*28e0*/  EXIT ;  /* 0x000000000000794d */ /* 0x000fea0003800000 */
.L_x_92:
[----:B------:R-:W-:Y:S02]  /*28f0*/  HFMA2 R21, -RZ, RZ, 0, 1.847743988037109375e-06 ;  /* 0x0000001fff157431 */ /* 0x000fe400000001ff */
[----:B-1----:R-:W-:Y:S02]  /*2900*/  IMAD.MOV.U32 R29, RZ, RZ, R8 ;  /* 0x000000ffff1d7224 */ /* 0x002fe400078e0008 */
[----:B------:R-:W-:Y:S02]  /*2910*/  IMAD.MOV.U32 R20, RZ, RZ, 0x10 ;  /* 0x00000010ff147424 */ /* 0x000fe400078e00ff */
[----:B------:R-:W-:-:S07]  /*2920*/  IMAD.MOV.U32 R18, RZ, RZ, -0x1 ;  /* 0xffffffffff127424 */ /* 0x000fce00078e00ff */
[----:B0-----:R-:W-:Y:S05]  /*2930*/  WARPSYNC.COLLECTIVE R18, `(.L_x_110) ;  /* 0x0000000012087348 */ /* 0x001fea0003c00000 */
[----:B------:R1:W2:Y:S02]  /*2940*/  SHFL.DOWN P3, R27, R29, R20, R21 ;  /* 0x080000141d1b7389 */ /* 0x0002a40000060015 */
[----:B012---:R-:W-:Y:S05]  /*2950*/  ENDCOLLECTIVE ;  /* 0x000000000000791b */ /* 0x007fea0003800000 */
.L_x_110:
[----:B------:R-:W-:Y:S02]  /*2960*/  IMAD.MOV.U32 R20, RZ, RZ, 0x8 ;  /* 0x00000008ff147424 */ /* 0x000fe400078e00ff */
[----:B------:R-:W-:-:S05]  /*2970*/  IMAD.MOV.U32 R9, RZ, RZ, R27 ;  /* 0x000000ffff097224 */ /* 0x000fca00078e001b */
[----:B------:R-:W-:-:S04]  /*2980*/  FMNMX R9, R9, R8, !PT ;  /* 0x0000000809097209 */ /* 0x000fc80007800000 */
[----:B------:R-:W-:-:S07]  /*2990*/  MOV R29, R9 ;  /* 0x00000009001d7202 */ /* 0x000fce0000000f00 */
[----:B------:R-:W-:Y:S05]  /*29a0*/  WARPSYNC.COLLECTIVE R18, `(.L_x_111) ;  /* 0x0000000012087348 */ /* 0x000fea0003c00000 */
[----:B------:R0:W1:Y:S02]  /*29b0*/  SHFL.DOWN P3, R27, R29, R20, R21 ;  /* 0x080000141d1b7389 */ /* 0x0000640000060015 */
[----:B01----:R-:W-:Y:S05]  /*29c0*/  ENDCOLLECTIVE ;  /* 0x000000000000791b */ /* 0x003fea0003800000 */
.L_x_111:
[----:B------:R-:W-:Y:S02]  /*29d0*/  IMAD.MOV.U32 R20, RZ, RZ, 0x4 ;  /* 0x00000004ff147424 */ /* 0x000fe400078e00ff */
[----:B------:R-:W-:-:S05]  /*29e0*/  IMAD.MOV.U32 R10, RZ, RZ, R27 ;  /* 0x000000ffff0a7224 */ /* 0x000fca00078e001b */
[----:B------:R-:W-:-:S04]  /*29f0*/  FMNMX R10, R9, R10, !PT ;  /* 0x0000000a090a7209 */ /* 0x000fc80007800000 */
[----:B------:R-:W-:-:S07]  /*2a00*/  MOV R29, R10 ;  /* 0x0000000a001d7202 */ /* 0x000fce0000000f00 */
[----:B------:R-:W-:Y:S05]  /*2a10*/  WARPSYNC.COLLECTIVE R18, `(.L_x_112) ;  /* 0x0000000012087348 */ /* 0x000fea0003c00000 */
[----:B------:R0:W1:Y:S02]  /*2a20*/  SHFL.DOWN P3, R27, R29, R20, R21 ;  /* 0x080000141d1b7389 */ /* 0x0000640000060015 */
[----:B01----:R-:W-:Y:S05]  /*2a30*/  ENDCOLLECTIVE ;  /* 0x000000000000791b */ /* 0x003fea0003800000 */
.L_x_112:
[----:B------:R-:W-:Y:S02]  /*2a40*/  IMAD.MOV.U32 R20, RZ, RZ, 0x2 ;  /* 0x00000002ff147424 */ /* 0x000fe400078e00ff */
[----:B------:R-:W-:-:S05]  /*2a50*/  IMAD.MOV.U32 R11, RZ, RZ, R27 ;  /* 0x000000ffff0b7224 */ /* 0x000fca00078e001b */
[----:B------:R-:W-:-:S04]  /*2a60*/  FMNMX R11, R10, R11, !PT ;  /* 0x0000000b0a0b7209 */ /* 0x000fc80007800000 */
[----:B------:R-:W-:-:S07]  /*2a70*/  MOV R29, R11 ;  /* 0x0000000b001d7202 */ /* 0x000fce0000000f00 */
[----:B------:R-:W-:Y:S05]  /*2a80*/  WARPSYNC.COLLECTIVE R18, `(.L_x_113) ;  /* 0x0000000012087348 */ /* 0x000fea0003c00000 */
[----:B------:R0:W1:Y:S02]  /*2a90*/  SHFL.DOWN P3, R27, R29, R20, R21 ;  /* 0x080000141d1b7389 */ /* 0x0000640000060015 */
[----:B01----:R-:W-:Y:S05]  /*2aa0*/  ENDCOLLECTIVE ;  /* 0x000000000000791b */ /* 0x003fea0003800000 */
.L_x_113:
[----:B------:R-:W-:Y:S02]  /*2ab0*/  IMAD.MOV.U32 R20, RZ, RZ, 0x1 ;  /* 0x00000001ff147424 */ /* 0x000fe400078e00ff */
[----:B------:R-:W-:-:S05]  /*2ac0*/  IMAD.MOV.U32 R22, RZ, RZ, R27 ;  /* 0x000000ffff167224 */ /* 0x000fca00078e001b */
[----:B------:R-:W-:-:S04]  /*2ad0*/  FMNMX R22, R11, R22, !PT ;  /* 0x000000160b167209 */ /* 0x000fc80007800000 */
[----:B------:R-:W-:-:S07]  /*2ae0*/  MOV R29, R22 ;  /* 0x00000016001d7202 */ /* 0x000fce0000000f00 */
[----:B------:R-:W-:Y:S05]  /*2af0*/  WARPSYNC.COLLECTIVE R18, `(.L_x_114) ;  /* 0x0000000012087348 */ /* 0x000fea0003c00000 */
[----:B------:R0:W1:Y:S02]  /*2b00*/  SHFL.DOWN P3, R27, R29, R20, R21 ;  /* 0x080000141d1b7389 */ /* 0x0000640000060015 */
[----:B01----:R-:W-:Y:S05]  /*2b10*/  ENDCOLLECTIVE ;  /* 0x000000000000791b */ /* 0x003fea0003800000 */
.L_x_114:
[----:B------:R-:W-:Y:S01]  /*2b20*/  IMAD.MOV.U32 R23, RZ, RZ, R27 ;  /* 0x000000ffff177224 */ /* 0x000fe200078e001b */
[----:B------:R-:W-:Y:S06]  /*2b30*/  BRA `(.L_x_115) ;  /* 0xffffffec00607947 */ /* 0x000fec000383ffff */
.L_x_98:
[----:B-1----:R-:W-:Y:S01]  /*2b40*/  MOV R29, R14 ;  /* 0x0000000e001d7202 */ /* 0x002fe20000000f00 */
[----:B------:R-:W-:Y:S01]  /*2b50*/  IMAD.MOV.U32 R20, RZ, RZ, 0x10 ;  /* 0x00000010ff147424 */ /* 0x000fe200078e00ff */
[----:B0-----:R-:W-:Y:S01]  /*2b60*/  MOV R18, 0xffffffff ;  /* 0xffffffff00127802 */ /* 0x001fe20000000f00 */
[----:B------:R-:W-:-:S07]  /*2b70*/  IMAD.MOV.U32 R21, RZ, RZ, 0x1f ;  /* 0x0000001fff157424 */ /* 0x000fce00078e00ff */
[----:B------:R-:W-:Y:S05]  /*2b80*/  WARPSYNC.COLLECTIVE R18, `(.L_x_116) ;  /* 0x0000000012087348 */ /* 0x000fea0003c00000 */
[----:B------:R0:W1:Y:S02]  /*2b90*/  SHFL.DOWN P3, R27, R29, R20, R21 ;  /* 0x080000141d1b7389 */ /* 0x0000640000060015 */
[----:B01----:R-:W-:Y:S05]  /*2ba0*/  ENDCOLLECTIVE ;  /* 0x000000000000791b */ /* 0x003fea0003800000 */
.L_x_116:
[----:B------:R-:W-:Y:S02]  /*2bb0*/  HFMA2 R20, -RZ, RZ, 0, 4.76837158203125e-07 ;  /* 0x00000008ff147431 */ /* 0x000fe400000001ff */
[----:B------:R-:W-:-:S04]  /*2bc0*/  IMAD.MOV.U32 R23, RZ, RZ, R27 ;  /* 0x000000ffff177224 */ /* 0x000fc800078e001b */
[----:B------:R-:W-:-:S04]  /*2bd0*/  FADD R23, R23, R14 ;  /* 0x0000000e17177221 */ /* 0x000fc80000000000 */
[----:B------:R-:W-:-:S07]  /*2be0*/  IMAD.MOV.U32 R29, RZ, RZ, R23 ;  /* 0x000000ffff1d7224 */ /* 0x000fce00078e0017 */
[----:B------:R-:W-:Y:S05]  /*2bf0*/  WARPSYNC.COLLECTIVE R18, `(.L_x_117) ;  /* 0x0000000012087348 */ /* 0x000fea0003c00000 */
[----:B------:R0:W1:Y:S02]  /*2c00*/  SHFL.DOWN P3, R27, R29, R20, R21 ;  /* 0x080000141d1b7389 */ /* 0x0000640000060015 */
[----:B01----:R-:W-:Y:S05]  /*2c10*/  ENDCOLLECTIVE ;  /* 0x000000000000791b */ /* 0x003fea0003800000 */
.L_x_117:
[----:B------:R-:W-:Y:S01]  /*2c20*/  MOV R20, 0x4 ;  /* 0x0000000400147802 */ /* 0x000fe20000000f00 */
[----:B------:R-:W-:-:S04]  /*2c30*/  IMAD.MOV.U32 R22, RZ, RZ, R27 ;  /* 0x000000ffff167224 */ /* 0x000fc800078e001b */
[----:B------:R-:W-:-:S04]  /*2c40*/  FADD R22, R23, R22 ;  /* 0x0000001617167221 */ /* 0x000fc80000000000 */
[----:B------:R-:W-:-:S07]  /*2c50*/  IMAD.MOV.U32 R29, RZ, RZ, R22 ;  /* 0x000000ffff1d7224 */ /* 0x000fce00078e0016 */
[----:B------:R-:W-:Y:S05]  /*2c60*/  WARPSYNC.COLLECTIVE R18, `(.L_x_118) ;  /* 0x0000000012087348 */ /* 0x000fea0003c00000 */
[----:B------:R0:W1:Y:S02]  /*2c70*/  SHFL.DOWN P3, R27, R29, R20, R21 ;  /* 0x080000141d1b7389 */ /* 0x0000640000060015 */
[----:B01----:R-:W-:Y:S05]  /*2c80*/  ENDCOLLECTIVE ;  /* 0x000000000000791b */ /* 0x003fea0003800000 */
.L_x_118:
[----:B------:R-:W-:Y:S02]  /*2c90*/  HFMA2 R20, -RZ, RZ, 0, 1.1920928955078125e-07 ;  /* 0x00000002ff147431 */ /* 0x000fe400000001ff */
[----:B------:R-:W-:-:S04]  /*2ca0*/  IMAD.MOV.U32 R25, RZ, RZ, R27 ;  /* 0x000000ffff197224 */ /* 0x000fc800078e001b */
[----:B------:R-:W-:-:S04]  /*2cb0*/  FADD R25, R22, R25 ;  /* 0x0000001916197221 */ /* 0x000fc80000000000 */
[----:B------:R-:W-:-:S07]  /*2cc0*/  IMAD.MOV.U32 R29, RZ, RZ, R25 ;  /* 0x000000ffff1d7224 */ /* 0x000fce00078e0019 */
[----:B------:R-:W-:Y:S05]  /*2cd0*/  WARPSYNC.COLLECTIVE R18, `(.L_x_119) ;  /* 0x0000000012087348 */ /* 0x000fea0003c00000 */
[----:B------:R0:W1:Y:S02]  /*2ce0*/  SHFL.DOWN P3, R27, R29, R20, R21 ;  /* 0x080000141d1b7389 */ /* 0x0000640000060015 */
[----:B01----:R-:W-:Y:S05]  /*2cf0*/  ENDCOLLECTIVE ;  /* 0x000000000000791b */ /* 0x003fea0003800000 */
.L_x_119:
[----:B------:R-:W-:Y:S01]  /*2d00*/  MOV R20, 0x1 ;  /* 0x0000000100147802 */ /* 0x000fe20000000f00 */
[----:B------:R-:W-:-:S04]  /*2d10*/  IMAD.MOV.U32 R24, RZ, RZ, R27 ;  /* 0x000000ffff187224 */ /* 0x000fc800078e001b */
[----:B------:R-:W-:-:S04]  /*2d20*/  FADD R24, R25, R24 ;  /* 0x0000001819187221 */ /* 0x000fc80000000000 */
[----:B------:R-:W-:-:S07]  /*2d30*/  IMAD.MOV.U32 R29, RZ, RZ, R24 ;  /* 0x000000ffff1d7224 */ /* 0x000fce00078e0018 */
[----:B------:R-:W-:Y:S05]  /*2d40*/  WARPSYNC.COLLECTIVE R18, `(.L_x_120) ;  /* 0x0000000012087348 */ /* 0x000fea0003c00000 */
[----:B------:R0:W1:Y:S02]  /*2d50*/  SHFL.DOWN P3, R27, R29, R20, R21 ;  /* 0x080000141d1b7389 */ /* 0x0000640000060015 */
[----:B01----:R-:W-:Y:S05]  /*2d60*/  ENDCOLLECTIVE ;  /* 0x000000000000791b */ /* 0x003fea0003800000 */
.L_x_120:
[----:B------:R-:W-:Y:S05]  /*2d70*/  BRA `(.L_x_121) ;  /* 0xfffffff000347947 */ /* 0x000fea000383ffff */
        .weak           $__internal_1_$__cuda_sm20_rcp_rn_f32_slowpath
        .type           $__internal_1_$__cuda_sm20_rcp_rn_f32_slowpath,@function
        .size           $__internal_1_$__cuda_sm20_rcp_rn_f32_slowpath,(.L_x_190 - $__internal_1_$__cuda_sm20_rcp_rn_f32_slowpath)
$__internal_1_$__cuda_sm20_rcp_rn_f32_slowpath:
        /* <DEDUP_REMOVED lines=15> */
.L_x_122:
        /* <DEDUP_REMOVED lines=33> */
.L_x_124:
[----:B------:R0:W1:Y:S02]  /*3080*/  MUFU.RCP R3, R2 ;  /* 0x0000000200037308 */ /* 0x0000640000001000 */
.L_x_123:
[----:B------:R-:W-:-:S04]  /*3090*/  IMAD.MOV.U32 R5, RZ, RZ, 0x0 ;  /* 0x00000000ff057424 */ /* 0x000fc800078e00ff */
[----:B0123--:R-:W-:Y:S05]  /*30a0*/  RET.REL.NODEC R4 `(_ZN8pygpukit3ops2nn26flash_attention_f16_kernelEPK6__halfS4_S4_PS2_iiiiifi) ;  /* 0xffffffcc04d47950 */ /* 0x00ffea0003c3ffff */
.L_x_125:
        /* <DEDUP_REMOVED lines=13> */
.L_x_190:


//--------------------- .text._ZN8pygpukit3ops2nn26flash_attention_f32_kernelEPKfS3_S3_Pfiiiiifi --------------------------
	.section	.text._ZN8pygpukit3ops2nn26flash_attention_f32_kernelEPKfS3_S3_Pfiiiiifi,"ax",@progbits
	.align	128
        .global         _ZN8pygpukit3ops2nn26flash_attention_f32_kernelEPKfS3_S3_Pfiiiiifi
        .type           _ZN8pygpukit3ops2nn26flash_attention_f32_kernelEPKfS3_S3_Pfiiiiifi,@function
        .size           _ZN8pygpukit3ops2nn26flash_attention_f32_kernelEPKfS3_S3_Pfiiiiifi,(.L_x_191 - _ZN8pygpukit3ops2nn26flash_attention_f32_kernelEPKfS3_S3_Pfiiiiifi)
        .other          _ZN8pygpukit3ops2nn26flash_attention_f32_kernelEPKfS3_S3_Pfiiiiifi,@"STO_CUDA_ENTRY STV_DEFAULT"
_ZN8pygpukit3ops2nn26flash_attention_f32_kernelEPKfS3_S3_Pfiiiiifi:
.text._ZN8pygpukit3ops2nn26flash_attention_f32_kernelEPKfS3_S3_Pfiiiiifi:
        /* <DEDUP_REMOVED lines=38> */
.L_x_128:
[----:B------:R-:W-:-:S04]  /*0260*/  IADD3 R5, P0, PT, R6, UR9, RZ ;  /* 0x0000000906057c10 */ /* 0x000fc8000ff1e0ff */
[----:B------:R-:W-:Y:S02]  /*0270*/  LEA.HI.X.SX32 R8, R6, UR8, 0x1, P0 ;  /* 0x0000000806087c11 */ /* 0x000fe400080f0eff */
[----:B0-----:R-:W-:-:S04]  /*0280*/  LEA R4, P0, R5, UR14, 0x2 ;  /* 0x0000000e05047c11 */ /* 0x001fc8000f8010ff */
[----:B------:R-:W-:-:S05]  /*0290*/  LEA.HI.X R5, R5, UR15, R8, 0x2, P0 ;  /* 0x0000000f05057c11 */ /* 0x000fca00080f1408 */
[----:B------:R-:W2:Y:S01]  /*02a0*/  LDG.E.CONSTANT R4, desc[UR10][R4.64] ;  /* 0x0000000a04047981 */ /* 0x000ea2000c1e9900 */
[----:B------:R-:W-:Y:S02]  /*02b0*/  IMAD R7, R6, 0x4, R3 ;  /* 0x0000000406077824 */ /* 0x000fe400078e0203 */
[----:B-1----:R-:W-:-:S05]  /*02c0*/  IMAD.IADD R6, R9, 0x1, R6 ;  /* 0x0000000109067824 */ /* 0x002fca00078e0206 */
[----:B------:R-:W-:Y:S01]  /*02d0*/  ISETP.GE.AND P0, PT, R6, R11, PT ;  /* 0x0000000b0600720c */ /* 0x000fe20003f06270 */
[----:B--2---:R0:W-:-:S12]  /*02e0*/  STS [R7], R4 ;  /* 0x0000000407007388 */ /* 0x0041d80000000800 */
[----:B------:R-:W-:Y:S05]  /*02f0*/  @!P0 BRA `(.L_x_128) ;  /* 0xfffffffc00d88947 */ /* 0x000fea000383ffff */
.L_x_127:
[----:B------:R-:W-:Y:S05]  /*0300*/  BSYNC.RECONVERGENT B0 ;  /* 0x0000000000007941 */ /* 0x000fea0003800200 */
.L_x_126:
[----:B------:R-:W-:Y:S01]  /*0310*/  BAR.SYNC.DEFER_BLOCKING 0x0 ;  /* 0x0000000000007b1d */ /* 0x000fe20000010000 */
[C---:B------:R-:W-:Y:S01]  /*0320*/  ISETP.GE.AND P0, PT, R11.reuse, 0x1, PT ;  /* 0x000000010b00780c */ /* 0x040fe20003f06270 */
[----:B------:R-:W-:Y:S01]  /*0330*/  VIADD R8, R11, 0xffffffff ;  /* 0xffffffff0b087836 */ /* 0x000fe20000000000 */
[----:B------:R-:W-:-:S11]  /*0340*/  SHF.R.S32.HI R3, RZ, 0x1f, R2 ;  /* 0x0000001fff037819 */ /* 0x000fd60000011402 */
[----:B------:R-:W-:Y:S05]  /*0350*/  @!P0 BRA `(.L_x_129) ;  /* 0x0000000000c88947 */ /* 0x000fea0003800000 */
[C---:B------:R-:W-:Y:S01]  /*0360*/  ISETP.GE.U32.AND P0, PT, R8.reuse, 0xf, PT ;  /* 0x0000000f0800780c */ /* 0x040fe20003f06070 */
[----:B------:R-:W-:Y:S01]  /*0370*/  IMAD.MOV.U32 R5, RZ, RZ, RZ ;  /* 0x000000ffff057224 */ /* 0x000fe200078e00ff */
[----:B0-----:R-:W-:-:S04]  /*0380*/  VIMNMX.U32 R4, PT, PT, R8, 0x7f, PT ;  /* 0x0000007f08047848 */ /* 0x001fc80003fe0000 */
[----:B------:R-:W-:-:S04]  /*0390*/  IADD3 R4, PT, PT, R4, 0x1, RZ ;  /* 0x0000000104047810 */ /* 0x000fc80007ffe0ff */
[----:B------:R-:W-:-:S04]  /*03a0*/  LOP3.LUT R9, R4, 0xf, RZ, 0xc0, !PT ;  /* 0x0000000f04097812 */ /* 0x000fc800078ec0ff */
[----:B------:R-:W-:Y:S01]  /*03b0*/  ISETP.NE.AND P1, PT, R9, RZ, PT ;  /* 0x000000ff0900720c */ /* 0x000fe20003f25270 */
[----:B------:R-:W-:-:S12]  /*03c0*/  @!P0 BRA `(.L_x_130) ;  /* 0x0000000000288947 */ /* 0x000fd80003800000 */
[----:B------:R-:W-:Y:S01]  /*03d0*/  LOP3.LUT R5, R4, 0xf0, RZ, 0xc0, !PT ;  /* 0x000000f004057812 */ /* 0x000fe200078ec0ff */
[----:B------:R-:W-:-:S07]  /*03e0*/  IMAD.MOV.U32 R6, RZ, RZ, RZ ;  /* 0x000000ffff067224 */ /* 0x000fce00078e00ff */
.L_x_131:
        /* <DEDUP_REMOVED lines=8> */
.L_x_130:
        /* <DEDUP_REMOVED lines=15> */
.L_x_132:
        /* <DEDUP_REMOVED lines=12> */
.L_x_133:
[C---:B-1----:R-:W-:Y:S01]  /*0620*/  LEA R6, R5.reuse, UR12, 0x2 ;  /* 0x0000000c05067c11 */ /* 0x042fe2000f8e10ff */
[----:B------:R-:W-:Y:S01]  /*0630*/  UIADD3 UR4, UPT, UPT, UR4, 0x1, URZ ;  /* 0x0000000104047890 */ /* 0x000fe2000fffe0ff */
[----:B------:R-:W-:-:S03]  /*0640*/  VIADD R5, R5, 0x1 ;  /* 0x0000000105057836 */ /* 0x000fc60000000000 */
[----:B------:R2:W-:Y:S02]  /*0650*/  STL [R6], RZ ;  /* 0x000000ff06007387 */ /* 0x0005e40000100800 */
[----:B------:R-:W-:-:S13]  /*0660*/  ISETP.NE.AND P0, PT, R4, UR4, PT ;  /* 0x0000000404007c0c */ /* 0x000fda000bf05270 */
[----:B--2---:R-:W-:Y:S05]  /*0670*/  @P0 BRA `(.L_x_133) ;  /* 0xfffffffc00e80947 */ /* 0x004fea000383ffff */
.L_x_129:
        /* <DEDUP_REMOVED lines=8> */
[C---:B0-----:R-:W-:Y:S01]  /*0700*/  LOP3.LUT R4, R11.reuse, 0x7, RZ, 0xc0, !PT ;  /* 0x000000070b047812 */ /* 0x041fe200078ec0ff */
[----:B------:R-:W-:Y:S01]  /*0710*/  UIADD3 UR4, UPT, UPT, UR4, 0x110, URZ ;  /* 0x0000011004047890 */ /* 0x000fe2000fffe0ff */
[C---:B-1----:R-:W-:Y:S01]  /*0720*/  LOP3.LUT R6, R11.reuse, 0x3, RZ, 0xc0, !PT ;  /* 0x000000030b067812 */ /* 0x042fe200078ec0ff */
        /* <DEDUP_REMOVED lines=10> */
.L_x_170:
        /* <DEDUP_REMOVED lines=25> */
.L_x_138:
        /* <DEDUP_REMOVED lines=23> */
[----:B------:R-:W2:Y:S01]  /*0ad0*/  LDG.E.CONSTANT R8, desc[UR10][R8.64] ;  /* 0x0000000a08087981 */ /* 0x000ea2000c1e9900 */
[C---:B------:R-:W-:Y:S01]  /*0ae0*/  IMAD R23, R24.reuse, 0x4, R5 ;  /* 0x0000000418177824 */ /* 0x040fe200078e0205 */
[----:B------:R-:W-:-:S04]  /*0af0*/  IADD3 R24, PT, PT, R24, UR13, RZ ;  /* 0x0000000d18187c10 */ /* 0x000fc8000fffe0ff */
[----:B------:R-:W-:Y:S01]  /*0b00*/  ISETP.GE.AND P2, PT, R24, R11, PT ;  /* 0x0000000b1800720c */ /* 0x000fe20003f46270 */
[----:B--2---:R0:W-:-:S12]  /*0b10*/  STS [R23], R8 ;  /* 0x0000000817007388 */ /* 0x0041d80000000800 */
[----:B------:R-:W-:Y:S05]  /*0b20*/  @!P2 BRA `(.L_x_138) ;  /* 0xfffffffc008ca947 */ /* 0x000fea000383ffff */
[----:B------:R-:W-:Y:S05]  /*0b30*/  BSYNC.RECONVERGENT B1 ;  /* 0x0000000000017941 */ /* 0x000fea0003800200 */
.L_x_137:
[----:B------:R-:W1:Y:S01]  /*0b40*/  I2F.RP R20, R10 ;  /* 0x0000000a00147306 */ /* 0x000e620000209400 */
[----:B------:R-:W-:Y:S02]  /*0b50*/  ISETP.NE.AND P1, PT, R21, RZ, PT ;  /* 0x000000ff1500720c */ /* 0x000fe40003f25270 */
[----:B------:R-:W-:Y:S02]  /*0b60*/  LOP3.LUT R21, RZ, R21, RZ, 0x33, !PT ;  /* 0x00000015ff157212 */ /* 0x000fe400078e33ff */
[----:B------:R-:W-:-:S03]  /*0b70*/  MOV R22, R0 ;  /* 0x0000000000167202 */ /* 0x000fc60000000f00 */
[----:B-1----:R-:W0:Y:S02]  /*0b80*/  MUFU.RCP R20, R20 ;  /* 0x0000001400147308 */ /* 0x002e240000001000 */
[----:B0-----:R-:W-:-:S06]  /*0b90*/  VIADD R8, R20, 0xffffffe ;  /* 0x0ffffffe14087836 */ /* 0x001fcc0000000000 */
[----:B------:R0:W1:Y:S02]  /*0ba0*/  F2I.FTZ.U32.TRUNC.NTZ R9, R8 ;  /* 0x0000000800097305 */ /* 0x000064000021f000 */
[----:B0-----:R-:W-:Y:S02]  /*0bb0*/  IMAD.MOV.U32 R8, RZ, RZ, RZ ;  /* 0x000000ffff087224 */ /* 0x001fe400078e00ff */
[----:B-1----:R-:W-:-:S04]  /*0bc0*/  IMAD.MOV R23, RZ, RZ, -R9 ;  /* 0x000000ffff177224 */ /* 0x002fc800078e0a09 */
[----:B------:R-:W-:-:S04]  /*0bd0*/  IMAD R23, R23, R10, RZ ;  /* 0x0000000a17177224 */ /* 0x000fc800078e02ff */
[----:B------:R-:W-:-:S07]  /*0be0*/  IMAD.HI.U32 R18, R9, R23, R8 ;  /* 0x0000001709127227 */ /* 0x000fce00078e0008 */
.L_x_139:
[----:B------:R-:W-:Y:S01]  /*0bf0*/  IABS R9, R22 ;  /* 0x0000001600097213 */ /* 0x000fe20000000000 */
[----:B------:R-:W-:-:S04]  /*0c00*/  IMAD.U32 R20, RZ, RZ, UR6 ;  /* 0x00000006ff147e24 */ /* 0x000fc8000f8e00ff */
[----:B0-----:R-:W-:Y:S01]  /*0c10*/  IMAD.HI.U32 R8, R18, R9, RZ ;  /* 0x0000000912087227 */ /* 0x001fe200078e00ff */
[----:B------:R-:W-:-:S03]  /*0c20*/  IABS R26, R20 ;  /* 0x00000014001a7213 */ /* 0x000fc60000000000 */
[----:B------:R-:W-:-:S04]  /*0c30*/  IMAD.MOV R24, RZ, RZ, -R8 ;  /* 0x000000ffff187224 */ /* 0x000fc800078e0a08 */
        /* <DEDUP_REMOVED lines=18> */
[----:B------:R-:W2:Y:S01]  /*0d60*/  LDG.E.CONSTANT R8, desc[UR10][R8.64] ;  /* 0x0000000a08087981 */ /* 0x000ea2000c1e9900 */
[C---:B------:R-:W-:Y:S02]  /*0d70*/  IMAD R23, R22.reuse, 0x4, R13 ;  /* 0x0000000416177824 */ /* 0x040fe400078e020d */
[----:B------:R-:W-:-:S05]  /*0d80*/  VIADD R22, R22, UR13 ;  /* 0x0000000d16167c36 */ /* 0x000fca0008000000 */
[----:B------:R-:W-:Y:S01]  /*0d90*/  ISETP.GE.AND P2, PT, R22, R11, PT ;  /* 0x0000000b1600720c */ /* 0x000fe20003f46270 */
[----:B--2---:R0:W-:-:S12]  /*0da0*/  STS [R23], R8 ;  /* 0x0000000817007388 */ /* 0x0041d80000000800 */
[----:B------:R-:W-:Y:S05]  /*0db0*/  @!P2 BRA `(.L_x_139) ;  /* 0xfffffffc008ca947 */ /* 0x000fea000383ffff */
.L_x_136:
[----:B------:R-:W-:Y:S05]  /*0dc0*/  BSYNC.RECONVERGENT B0 ;  /* 0x0000000000007941 */ /* 0x000fea0003800200 */
.L_x_135:
        /* <DEDUP_REMOVED lines=8> */
[----:B0-----:R-:W-:-:S07]  /*0e50*/  IMAD.MOV.U32 R8, RZ, RZ, R0 ;  /* 0x000000ffff087224 */ /* 0x001fce00078e0000 */
.L_x_144:
[C---:B------:R-:W-:Y:S01]  /*0e60*/  LEA R9, R8.reuse, R17, 0x2 ;  /* 0x0000001108097211 */ /* 0x040fe200078e10ff */
[----:B------:R-:W-:-:S04]  /*0e70*/  VIADD R8, R8, UR13 ;  /* 0x0000000d08087c36 */ /* 0x000fc80008000000 */
[----:B------:R0:W-:Y:S01]  /*0e80*/  STS [R9], R16 ;  /* 0x0000001009007388 */ /* 0x0001e20000000800 */
[----:B------:R-:W-:-:S13]  /*0e90*/  ISETP.GE.AND P2, PT, R8, R19, PT ;  /* 0x000000130800720c */ /* 0x000fda0003f46270 */
[----:B0-----:R-:W-:Y:S05]  /*0ea0*/  @!P2 BRA `(.L_x_144) ;  /* 0xfffffffc00eca947 */ /* 0x001fea000383ffff */
[----:B-1----:R-:W-:Y:S05]  /*0eb0*/  BSYNC.RECONVERGENT B1 ;  /* 0x0000000000017941 */ /* 0x002fea0003800200 */
.L_x_143:
[----:B------:R-:W-:Y:S05]  /*0ec0*/  BRA `(.L_x_141) ;  /* 0x00000004008c7947 */ /* 0x000fea0003800000 */
.L_x_142:
[----:B------:R-:W-:-:S07]  /*0ed0*/  IMAD.MOV.U32 R18, RZ, RZ, R0 ;  /* 0x000000ffff127224 */ /* 0x000fce00078e0000 */
.L_x_150:
        /* <DEDUP_REMOVED lines=12> */
.L_x_146:
        /* <DEDUP_REMOVED lines=24> */
.L_x_145:
        /* <DEDUP_REMOVED lines=25> */
.L_x_148:
        /* <DEDUP_REMOVED lines=19> */
.L_x_149:
[----:B------:R-:W-:Y:S05]  /*13e0*/  BRA.U !UP0, `(.L_x_147) ;  /* 0x0000000108287547 */ /* 0x000fea000b800000 */
[----:B------:R-:W0:Y:S01]  /*13f0*/  S2UR UR6, SR_CgaCtaId ;  /* 0x00000000000679c3 */ /* 0x000e220000008800 */
[----:B------:R-:W-:Y:S01]  /*1400*/  UMOV UR5, 0x400 ;  /* 0x0000040000057882 */ /* 0x000fe20000000000 */
[----:B------:R-:W-:Y:S01]  /*1410*/  IMAD R8, R18, UR16, R23 ;  /* 0x0000001012087c24 */ /* 0x000fe2000f8e0217 */
[----:B------:R-:W-:-:S04]  /*1420*/  UIADD3 UR5, UPT, UPT, UR5, 0x110, URZ ;  /* 0x0000011005057890 */ /* 0x000fc8000fffe0ff */
[----:B------:R-:W-:-:S06]  /*1430*/  LEA R9, R8, R5, 0x2 ;  /* 0x0000000508097211 */ /* 0x000fcc00078e10ff */
[----:B------:R-:W-:Y:S01]  /*1440*/  LDS R9, [R9] ;  /* 0x0000000009097984 */ /* 0x000fe20000000800 */
[----:B0-----:R-:W-:-:S06]  /*1450*/  ULEA UR5, UR6, UR5, 0x18 ;  /* 0x0000000506057291 */ /* 0x001fcc000f8ec0ff */
[----:B------:R-:W-:-:S06]  /*1460*/  LEA R8, R23, UR5, 0x2 ;  /* 0x0000000517087c11 */ /* 0x000fcc000f8e10ff */
[----:B------:R-:W0:Y:S02]  /*1470*/  LDS R8, [R8] ;  /* 0x0000000008087984 */ /* 0x000e240000000800 */
[----:B0-----:R-:W-:-:S07]  /*1480*/  FFMA R21, R8, R9, R21 ;  /* 0x0000000908157223 */ /* 0x001fce0000000015 */
.L_x_147:
[----:B------:R-:W0:Y:S01]  /*1490*/  LDCU UR5, c[0x0][0x3b4] ;  /* 0x00007680ff0577ac */ /* 0x000e220008000800 */
[C---:B------:R-:W-:Y:S02]  /*14a0*/  IMAD R8, R18.reuse, 0x4, R17 ;  /* 0x0000000412087824 */ /* 0x040fe400078e0211 */
[----:B------:R-:W-:-:S05]  /*14b0*/  VIADD R18, R18, UR13 ;  /* 0x0000000d12127c36 */ /* 0x000fca0008000000 */
[----:B------:R-:W-:Y:S01]  /*14c0*/  ISETP.GE.AND P2, PT, R18, R19, PT ;  /* 0x000000131200720c */ /* 0x000fe20003f46270 */
[----:B0-----:R-:W-:-:S05]  /*14d0*/  FMUL R21, R21, UR5 ;  /* 0x0000000515157c20 */ /* 0x001fca0008400000 */
[----:B------:R2:W-:Y:S07]  /*14e0*/  STS [R8], R21 ;  /* 0x0000001508007388 */ /* 0x0005ee0000000800 */
[----:B------:R-:W-:Y:S05]  /*14f0*/  @!P2 BRA `(.L_x_150) ;  /* 0xfffffff80078a947 */ /* 0x000fea000383ffff */
.L_x_141:
[----:B-1----:R-:W-:Y:S05]  /*1500*/  BSYNC.RECONVERGENT B0 ;  /* 0x0000000000007941 */ /* 0x002fea0003800200 */
.L_x_140:
[----:B------:R-:W-:Y:S01]  /*1510*/  BAR.SYNC.DEFER_BLOCKING 0x0 ;  /* 0x0000000000007b1d */ /* 0x000fe20000010000 */
[----:B0-2---:R-:W-:-:S05]  /*1520*/  IMAD.MOV.U32 R8, RZ, RZ, -0x800000 ;  /* 0xff800000ff087424 */ /* 0x005fca00078e00ff */
[----:B------:R-:W-:Y:S04]  /*1530*/  BSSY.RECONVERGENT B0, `(.L_x_151) ;  /* 0x000000a000007945 */ /* 0x000fe80003800200 */
[----:B------:R-:W-:Y:S05]  /*1540*/  @P1 BRA `(.L_x_152) ;  /* 0x0000000000201947 */ /* 0x000fea0003800000 */
[----:B------:R-:W-:Y:S01]  /*1550*/  MOV R8, 0xff800000 ;  /* 0xff80000000087802 */ /* 0x000fe20000000f00 */
[----:B------:R-:W-:-:S07]  /*1560*/  IMAD.MOV.U32 R10, RZ, RZ, R0 ;  /* 0x000000ffff0a7224 */ /* 0x000fce00078e0000 */
.L_x_153:
[C---:B------:R-:W-:Y:S02]  /*1570*/  IMAD R9, R10.reuse, 0x4, R17 ;  /* 0x000000040a097824 */ /* 0x040fe400078e0211 */
[----:B------:R-:W-:-:S04]  /*1580*/  VIADD R10, R10, UR13 ;  /* 0x0000000d0a0a7c36 */ /* 0x000fc80008000000 */
[----:B------:R-:W0:Y:S01]  /*1590*/  LDS R9, [R9] ;  /* 0x0000000009097984 */ /* 0x000e220000000800 */
[----:B------:R-:W-:Y:S02]  /*15a0*/  ISETP.GE.AND P1, PT, R10, R19, PT ;  /* 0x000000130a00720c */ /* 0x000fe40003f26270 */
[----:B0-----:R-:W-:-:S11]  /*15b0*/  FMNMX R8, R9, R8, !PT ;  /* 0x0000000809087209 */ /* 0x001fd60007800000 */
[----:B------:R-:W-:Y:S05]  /*15c0*/  @!P1 BRA `(.L_x_153) ;  /* 0xfffffffc00e89947 */ /* 0x000fea000383ffff */
.L_x_152:
[----:B------:R-:W-:Y:S05]  /*15d0*/  BSYNC.RECONVERGENT B0 ;  /* 0x0000000000007941 */ /* 0x000fea0003800200 */
.L_x_151:
[----:B------:R-:W0:Y:S01]  /*15e0*/  SHFL.DOWN PT, R9, R8, 0x10, 0x1f ;  /* 0x0a001f0008097f89 */ /* 0x000e2200000e0000 */
[----:B------:R-:W-:Y:S02]  /*15f0*/  ISETP.NE.AND P1, PT, R12, RZ, PT ;  /* 0x000000ff0c00720c */ /* 0x000fe40003f25270 */
[----:B------:R-:W-:-:S11]  /*1600*/  ISETP.GT.U32.AND P2, PT, R0, 0x1f, PT ;  /* 0x0000001f0000780c */ /* 0x000fd60003f44070 */
[----:B------:R-:W1:Y:S01]  /*1610*/  @!P1 S2R R23, SR_CgaCtaId ;  /* 0x0000000000179919 */ /* 0x000e620000008800 */
[----:B------:R-:W-:Y:S02]  /*1620*/  @!P1 MOV R20, 0x400 ;  /* 0x0000040000149802 */ /* 0x000fe40000000f00 */
[----:B0-----:R-:W-:Y:S02]  /*1630*/  FMNMX R9, R9, R8, !PT ;  /* 0x0000000809097209 */ /* 0x001fe40007800000 */
[----:B------:R-:W-:-:S03]  /*1640*/  @!P1 SHF.R.U32.HI R8, RZ, 0x3, R0 ;  /* 0x00000003ff089819 */ /* 0x000fc60000011600 */
[----:B------:R-:W0:Y:S01]  /*1650*/  SHFL.DOWN PT, R10, R9, 0x8, 0x1f ;  /* 0x09001f00090a7f89 */ /* 0x000e2200000e0000 */
[----:B------:R-:W-:Y:S02]  /*1660*/  @!P1 LOP3.LUT R8, R8, 0x7c, RZ, 0xc0, !PT ;  /* 0x0000007c08089812 */ /* 0x000fe400078ec0ff */
[----:B0-----:R-:W-:Y:S02]  /*1670*/  FMNMX R10, R9, R10, !PT ;  /* 0x0000000a090a7209 */ /* 0x001fe40007800000 */
[----:B-1----:R-:W-:-:S03]  /*1680*/  @!P1 LEA R9, R23, R20, 0x18 ;  /* 0x0000001417099211 */ /* 0x002fc600078ec0ff */
        /* <DEDUP_REMOVED lines=32> */
.L_x_178:
[----:B------:R-:W2:Y:S01]  /*1890*/  @!P2 S2R R9, SR_CgaCtaId ;  /* 0x000000000009a919 */ /* 0x000ea20000008800 */
[----:B------:R-:W-:Y:S02]  /*18a0*/  @!P2 MOV R8, 0x400 ;  /* 0x000004000008a802 */ /* 0x000fe40000000f00 */
[----:B-1----:R-:W-:Y:S02]  /*18b0*/  FMNMX R23, R22, R23, !PT ;  /* 0x0000001716177209 */ /* 0x002fe40007800000 */
[----:B------:R-:W-:Y:S02]  /*18c0*/  @!P2 PLOP3.LUT P1, PT, PT, PT, PT, 0x80, 0x8 ;  /* 0x000000000008a81c */ /* 0x000fe40003f2f070 */
[----:B--2---:R-:W-:-:S05]  /*18d0*/  @!P2 LEA R8, R9, R8, 0x18 ;  /* 0x000000080908a211 */ /* 0x004fca00078ec0ff */
[----:B------:R1:W-:Y:S06]  /*18e0*/  @!P2 STS [R8+0x80], R23 ;  /* 0x000080170800a388 */ /* 0x0003ec0000000800 */
.L_x_154:
        /* <DEDUP_REMOVED lines=15> */
.L_x_158:
        /* <DEDUP_REMOVED lines=16> */
.L_x_157:
[----:B------:R-:W-:Y:S05]  /*1ae0*/  BSYNC.RECONVERGENT B0 ;  /* 0x0000000000007941 */ /* 0x000fea0003800200 */
.L_x_156:
        /* <DEDUP_REMOVED lines=51> */
.L_x_184:
[----:B--2---:R-:W-:-:S07]  /*1e20*/  FADD R20, R24, R27 ;  /* 0x0000001b18147221 */ /* 0x004fce0000000000 */
.L_x_160:
[----:B------:R-:W-:Y:S05]  /*1e30*/  BSYNC B0 ;  /* 0x0000000000007941 */ /* 0x000fea0003800000 */
.L_x_159:
        /* <DEDUP_REMOVED lines=19> */
.L_x_169:
        /* <DEDUP_REMOVED lines=10> */
.L_x_166:
        /* <DEDUP_REMOVED lines=39> */
.L_x_165:
        /* <DEDUP_REMOVED lines=27> */
.L_x_167:
        /* <DEDUP_REMOVED lines=16> */
.L_x_168:
        /* <DEDUP_REMOVED lines=8> */
.L_x_164:
        /* <DEDUP_REMOVED lines=9> */
.L_x_163:
[----:B------:R-:W-:Y:S05]  /*2640*/  BSYNC.RECONVERGENT B0 ;  /* 0x0000000000007941 */ /* 0x000fea0003800200 */
.L_x_162:
[----:B------:R-:W-:Y:S01]  /*2650*/  UIADD3 UR5, UPT, UPT, UR7, 0x1f, URZ ;  /* 0x0000001f07057890 */ /* 0x000fe2000fffe0ff */
[----:B------:R-:W-:Y:S01]  /*2660*/  VIADD R15, R15, 0x1 ;  /* 0x000000010f0f7836 */ /* 0x000fe20000000000 */
[----:B------:R-:W-:Y:S01]  /*2670*/  BAR.SYNC.DEFER_BLOCKING 0x0 ;  /* 0x0000000000007b1d */ /* 0x000fe20000010000 */
[----:B------:R-:W-:Y:S01]  /*2680*/  IMAD.MOV.U32 R14, RZ, RZ, R9 ;  /* 0x000000ffff0e7224 */ /* 0x000fe200078e0009 */
[----:B------:R-:W-:-:S06]  /*2690*/  USHF.R.U32.HI UR5, URZ, 0x5, UR5 ;  /* 0x00000005ff057899 */ /* 0x000fcc0008011605 */
[----:B------:R-:W-:-:S13]  /*26a0*/  ISETP.NE.AND P1, PT, R15, UR5, PT ;  /* 0x000000050f007c0c */ /* 0x000fda000bf25270 */
[----:B------:R-:W-:Y:S05]  /*26b0*/  @P1 BRA `(.L_x_170) ;  /* 0xffffffe000441947 */ /* 0x000fea000383ffff */
.L_x_134:
        /* <DEDUP_REMOVED lines=10> */
[----:B0-----:R-:W-:-:S07]  /*2760*/  MOV R4, 0x2780 ;  /* 0x0000278000047802 */ /* 0x001fce0000000f00 */
[----:B-1234-:R-:W-:Y:S05]  /*2770*/  CALL.REL.NOINC `($__internal_2_$__cuda_sm20_rcp_rn_f32_slowpath) ;  /* 0x0000000400707944 */ /* 0x01efea0003c00000 */
[----:B------:R-:W-:Y:S01]  /*2780*/  IMAD.MOV.U32 R4, RZ, RZ, R3 ;  /* 0x000000ffff047224 */ /* 0x000fe200078e0003 */
[----:B------:R-:W-:Y:S06]  /*2790*/  BRA `(.L_x_172) ;  /* 0x0000000000147947 */ /* 0x000fec0003800000 */
.L_x_171:
[----:B0-----:R-:W0:Y:S01]  /*27a0*/  MUFU.RCP R4, UR4 ;  /* 0x0000000400047d08 */ /* 0x001e220008001000 */
[----:B------:R-:W-:-:S04]  /*27b0*/  IMAD.U32 R3, RZ, RZ, UR4 ;  /* 0x00000004ff037e24 */ /* 0x000fc8000f8e00ff */
[----:B0-----:R-:W-:-:S04]  /*27c0*/  FFMA R2, R4, R3, -1 ;  /* 0xbf80000004027423 */ /* 0x001fc80000000003 */
[----:B------:R-:W-:-:S04]  /*27d0*/  FADD.FTZ R3, -R2, -RZ ;  /* 0x800000ff02037221 */ /* 0x000fc80000010100 */
[----:B------:R-:W-:-:S07]  /*27e0*/  FFMA R4, R4, R3, R4 ;  /* 0x0000000304047223 */ /* 0x000fce0000000004 */
.L_x_172:
[----:B------:R-:W-:-:S06]  /*27f0*/  LEA R5, R0, UR12, 0x2 ;  /* 0x0000000c00057c11 */ /* 0x000fcc000f8e10ff */
[----:B------:R-:W5:Y:S01]  /*2800*/  LDL R5, [R5] ;  /* 0x0000000005057983 */ /* 0x000f620000100800 */
[----:B0-----:R-:W-:-:S04]  /*2810*/  IADD3 R3, P0, PT, R0, UR9, RZ ;  /* 0x0000000900037c10 */ /* 0x001fc8000ff1e0ff */
[C---:B-1----:R-:W-:Y:S02]  /*2820*/  LEA.HI.X.SX32 R6, R0.reuse, UR8, 0x1, P0 ;  /* 0x0000000800067c11 */ /* 0x042fe400080f0eff */
[C---:B----4-:R-:W-:Y:S02]  /*2830*/  LEA R2, P0, R3.reuse, UR14, 0x2 ;  /* 0x0000000e03027c11 */ /* 0x050fe4000f8010ff */
[----:B--2---:R-:W-:Y:S02]  /*2840*/  IADD3 R0, PT, PT, R0, UR6, RZ ;  /* 0x0000000600007c10 */ /* 0x004fe4000fffe0ff */
[----:B------:R-:W-:Y:S02]  /*2850*/  LEA.HI.X R3, R3, UR15, R6, 0x2, P0 ;  /* 0x0000000f03037c11 */ /* 0x000fe400080f1406 */
[----:B---3--:R-:W-:Y:S01]  /*2860*/  ISETP.GE.AND P0, PT, R0, UR7, PT ;  /* 0x0000000700007c0c */ /* 0x008fe2000bf06270 */
[----:B-----5:R-:W-:-:S05]  /*2870*/  FMUL R7, R4, R5 ;  /* 0x0000000504077220 */ /* 0x020fca0000400000 */
[----:B------:R0:W-:Y:S07]  /*2880*/  STG.E desc[UR10][R2.64], R7 ;  /* 0x0000000702007986 */ /* 0x0001ee000c10190a */
[----:B------:R-:W-:Y:S05]  /*2890*/  @!P0 BRA `(.L_x_172) ;  /* 0xfffffffc00d48947 */ /* 0x000fea000383ffff */
[----:B------:R-:W-:Y:S05]  /*28a0*/  EXIT ;  /* 0x000000000000794d */ /* 0x000fea0003800000 */
.L_x_155:
[----:B------:R-:W-:Y:S02]  /*28b0*/  HFMA2 R21, -RZ, RZ, 0, 1.847743988037109375e-06 ;  /* 0x0000001fff157431 */ /* 0x000fe400000001ff */
[----:B-1----:R-:W-:Y:S02]  /*28c0*/  IMAD.MOV.U32 R29, RZ, RZ, R8 ;  /* 0x000000ffff1d7224 */ /* 0x002fe400078e0008 */
[----:B------:R-:W-:Y:S02]  /*28d0*/  IMAD.MOV.U32 R20, RZ, RZ, 0x10 ;  /* 0x00000010ff147424 */ /* 0x000fe400078e00ff */
[----:B------:R-:W-:-:S07]  /*28e0*/  IMAD.MOV.U32 R18, RZ, RZ, -0x1 ;  /* 0xffffffffff127424 */ /* 0x000fce00078e00ff */
[----:B0-----:R-:W-:Y:S05]  /*28f0*/  WARPSYNC.COLLECTIVE R18, `(.L_x_173) ;  /* 0x0000000012087348 */ /* 0x001fea0003c00000 */
[----:B------:R1:W2:Y:S02]  /*2900*/  SHFL.DOWN P3, R27, R29, R20, R21 ;  /* 0x080000141d1b7389 */ /* 0x0002a40000060015 */
[----:B012---:R-:W-:Y:S05]  /*2910*/  ENDCOLLECTIVE ;  /* 0x000000000000791b */ /* 0x007fea0003800000 */
.L_x_173:
[----:B------:R-:W-:Y:S02]  /*2920*/  IMAD.MOV.U32 R20, RZ, RZ, 0x8 ;  /* 0x00000008ff147424 */ /* 0x000fe400078e00ff */
[----:B------:R-:W-:-:S05]  /*2930*/  IMAD.MOV.U32 R9, RZ, RZ, R27 ;  /* 0x000000ffff097224 */ /* 0x000fca00078e001b */
[----:B------:R-:W-:-:S04]  /*2940*/  FMNMX R9, R9, R8, !PT ;  /* 0x0000000809097209 */ /* 0x000fc80007800000 */
[----:B------:R-:W-:-:S07]  /*2950*/  MOV R29, R9 ;  /* 0x00000009001d7202 */ /* 0x000fce0000000f00 */
[----:B------:R-:W-:Y:S05]  /*2960*/  WARPSYNC.COLLECTIVE R18, `(.L_x_174) ;  /* 0x0000000012087348 */ /* 0x000fea0003c00000 */
[----:B------:R0:W1:Y:S02]  /*2970*/  SHFL.DOWN P3, R27, R29, R20, R21 ;  /* 0x080000141d1b7389 */ /* 0x0000640000060015 */
[----:B01----:R-:W-:Y:S05]  /*2980*/  ENDCOLLECTIVE ;  /* 0x000000000000791b */ /* 0x003fea0003800000 */
.L_x_174:
[----:B------:R-:W-:Y:S02]  /*2990*/  IMAD.MOV.U32 R20, RZ, RZ, 0x4 ;  /* 0x00000004ff147424 */ /* 0x000fe400078e00ff */
[----:B------:R-:W-:-:S05]  /*29a0*/  IMAD.MOV.U32 R10, RZ, RZ, R27 ;  /* 0x000000ffff0a7224 */ /* 0x000fca00078e001b */
[----:B------:R-:W-:-:S04]  /*29b0*/  FMNMX R10, R9, R10, !PT ;  /* 0x0000000a090a7209 */ /* 0x000fc80007800000 */
[----:B------:R-:W-:-:S07]  /*29c0*/  MOV R29, R10 ;  /* 0x0000000a001d7202 */ /* 0x000fce0000000f00 */
[----:B------:R-:W-:Y:S05]  /*29d0*/  WARPSYNC.COLLECTIVE R18, `(.L_x_175) ;  /* 0x0000000012087348 */ /* 0x000fea0003c00000 */
[----:B------:R0:W1:Y:S02]  /*29e0*/  SHFL.DOWN P3, R27, R29, R20, R21 ;  /* 0x080000141d1b7389 */ /* 0x0000640000060015 */
[----:B01----:R-:W-:Y:S05]  /*29f0*/  ENDCOLLECTIVE ;  /* 0x000000000000791b */ /* 0x003fea0003800000 */
.L_x_175:
[----:B------:R-:W-:Y:S02]  /*2a00*/  IMAD.MOV.U32 R20, RZ, RZ, 0x2 ;  /* 0x00000002ff147424 */ /* 0x000fe400078e00ff */
[----:B------:R-:W-:-:S05]  /*2a10*/  IMAD.MOV.U32 R11, RZ, RZ, R27 ;  /* 0x000000ffff0b7224 */ /* 0x000fca00078e001b */
[----:B------:R-:W-:-:S04]  /*2a20*/  FMNMX R11, R10, R11, !PT ;  /* 0x0000000b0a0b7209 */ /* 0x000fc80007800000 */
[----:B------:R-:W-:-:S07]  /*2a30*/  MOV R29, R11 ;  /* 0x0000000b001d7202 */ /* 0x000fce0000000f00 */
[----:B------:R-:W-:Y:S05]  /*2a40*/  WARPSYNC.COLLECTIVE R18, `(.L_x_176) ;  /* 0x0000000012087348 */ /* 0x000fea0003c00000 */
[----:B------:R0:W1:Y:S02]  /*2a50*/  SHFL.DOWN P3, R27, R29, R20, R21 ;  /* 0x080000141d1b7389 */ /* 0x0000640000060015 */
[----:B01----:R-:W-:Y:S05]  /*2a60*/  ENDCOLLECTIVE ;  /* 0x000000000000791b */ /* 0x003fea0003800000 */
.L_x_176:
[----:B------:R-:W-:Y:S02]  /*2a70*/  IMAD.MOV.U32 R20, RZ, RZ, 0x1 ;  /* 0x00000001ff147424 */ /* 0x000fe400078e00ff */
[----:B------:R-:W-:-:S05]  /*2a80*/  IMAD.MOV.U32 R22, RZ, RZ, R27 ;  /* 0x000000ffff167224 */ /* 0x000fca00078e001b */
[----:B------:R-:W-:-:S04]  /*2a90*/  FMNMX R22, R11, R22, !PT ;  /* 0x000000160b167209 */ /* 0x000fc80007800000 */
[----:B------:R-:W-:-:S07]  /*2aa0*/  MOV R29, R22 ;  /* 0x00000016001d7202 */ /* 0x000fce0000000f00 */
[----:B------:R-:W-:Y:S05]  /*2ab0*/  WARPSYNC.COLLECTIVE R18, `(.L_x_177) ;  /* 0x0000000012087348 */ /* 0x000fea0003c00000 */
[----:B------:R0:W1:Y:S02]  /*2ac0*/  SHFL.DOWN P3, R27, R29, R20, R21 ;  /* 0x080000141d1b7389 */ /* 0x0000640000060015 */
[----:B01----:R-:W-:Y:S05]  /*2ad0*/  ENDCOLLECTIVE ;  /* 0x000000000000791b */ /* 0x003fea0003800000 */
.L_x_177:
[----:B------:R-:W-:Y:S01]  /*2ae0*/  IMAD.MOV.U32 R23, RZ, RZ, R27 ;  /* 0x000000ffff177224 */ /* 0x000fe200078e001b */
[----:B------:R-:W-:Y:S06]  /*2af0*/  BRA `(.L_x_178) ;  /* 0xffffffec00647947 */ /* 0x000fec000383ffff */
.L_x_161:
[----:B-1----:R-:W-:Y:S01]  /*2b00*/  MOV R29, R14 ;  /* 0x0000000e001d7202 */ /* 0x002fe20000000f00 */
[----:B------:R-:W-:Y:S01]  /*2b10*/  IMAD.MOV.U32 R20, RZ, RZ, 0x10 ;  /* 0x00000010ff147424 */ /* 0x000fe200078e00ff */
[----:B0-----:R-:W-:Y:S01]  /*2b20*/  MOV R18, 0xffffffff ;  /* 0xffffffff00127802 */ /* 0x001fe20000000f00 */
[----:B------:R-:W-:-:S07]  /*2b30*/  IMAD.MOV.U32 R21, RZ, RZ, 0x1f ;  /* 0x0000001fff157424 */ /* 0x000fce00078e00ff */
[----:B------:R-:W-:Y:S05]  /*2b40*/  WARPSYNC.COLLECTIVE R18, `(.L_x_179) ;  /* 0x0000000012087348 */ /* 0x000fea0003c00000 */
[----:B------:R0:W1:Y:S02]  /*2b50*/  SHFL.DOWN P3, R27, R29, R20, R21 ;  /* 0x080000141d1b7389 */ /* 0x0000640000060015 */
[----:B01----:R-:W-:Y:S05]  /*2b60*/  ENDCOLLECTIVE ;  /* 0x000000000000791b */ /* 0x003fea0003800000 */
.L_x_179:
[----:B------:R-:W-:Y:S02]  /*2b70*/  HFMA2 R20, -RZ, RZ, 0, 4.76837158203125e-07 ;  /* 0x00000008ff147431 */ /* 0x000fe400000001ff */
[----:B------:R-:W-:-:S04]  /*2b80*/  IMAD.MOV.U32 R23, RZ, RZ, R27 ;  /* 0x000000ffff177224 */ /* 0x000fc800078e001b */
[----:B------:R-:W-:-:S04]  /*2b90*/  FADD R23, R23, R14 ;  /* 0x0000000e17177221 */ /* 0x000fc80000000000 */
[----:B------:R-:W-:-:S07]  /*2ba0*/  IMAD.MOV.U32 R29, RZ, RZ, R23 ;  /* 0x000000ffff1d7224 */ /* 0x000fce00078e0017 */
[----:B------:R-:W-:Y:S05]  /*2bb0*/  WARPSYNC.COLLECTIVE R18, `(.L_x_180) ;  /* 0x0000000012087348 */ /* 0x000fea0003c00000 */
[----:B------:R0:W1:Y:S02]  /*2bc0*/  SHFL.DOWN P3, R27, R29, R20, R21 ;  /* 0x080000141d1b7389 */ /* 0x0000640000060015 */
[----:B01----:R-:W-:Y:S05]  /*2bd0*/  ENDCOLLECTIVE ;  /* 0x000000000000791b */ /* 0x003fea0003800000 */
.L_x_180:
[----:B------:R-:W-:Y:S01]  /*2be0*/  MOV R20, 0x4 ;  /* 0x0000000400147802 */ /* 0x000fe20000000f00 */
[----:B------:R-:W-:-:S04]  /*2bf0*/  IMAD.MOV.U32 R22, RZ, RZ, R27 ;  /* 0x000000ffff167224 */ /* 0x000fc800078e001b */
[----:B------:R-:W-:-:S04]  /*2c00*/  FADD R22, R23, R22 ;  /* 0x0000001617167221 */ /* 0x000fc80000000000 */
[----:B------:R-:W-:-:S07]  /*2c10*/  IMAD.MOV.U32 R29, RZ, RZ, R22 ;  /* 0x000000ffff1d7224 */ /* 0x000fce00078e0016 */
[----:B------:R-:W-:Y:S05]  /*2c20*/  WARPSYNC.COLLECTIVE R18, `(.L_x_181) ;  /* 0x0000000012087348 */ /* 0x000fea0003c00000 */
[----:B------:R0:W1:Y:S02]  /*2c30*/  SHFL.DOWN P3, R27, R29, R20, R21 ;  /* 0x080000141d1b7389 */ /* 0x0000640000060015 */
[----:B01----:R-:W-:Y:S05]  /*2c40*/  ENDCOLLECTIVE ;  /* 0x000000000000791b */ /* 0x003fea0003800000 */
.L_x_181:
[----:B------:R-:W-:Y:S02]  /*2c50*/  HFMA2 R20, -RZ, RZ, 0, 1.1920928955078125e-07 ;  /* 0x00000002ff147431 */ /* 0x000fe400000001ff */
[----:B------:R-:W-:-:S04]  /*2c60*/  IMAD.MOV.U32 R25, RZ, RZ, R27 ;  /* 0x000000ffff197224 */ /* 0x000fc800078e001b */
[----:B------:R-:W-:-:S04]  /*2c70*/  FADD R25, R22, R25 ;  /* 0x0000001916197221 */ /* 0x000fc80000000000 */
[----:B------:R-:W-:-:S07]  /*2c80*/  IMAD.MOV.U32 R29, RZ, RZ, R25 ;  /* 0x000000ffff1d7224 */ /* 0x000fce00078e0019 */
[----:B------:R-:W-:Y:S05]  /*2c90*/  WARPSYNC.COLLECTIVE R18, `(.L_x_182) ;  /* 0x0000000012087348 */ /* 0x000fea0003c00000 */
[----:B------:R0:W1:Y:S02]  /*2ca0*/  SHFL.DOWN P3, R27, R29, R20, R21 ;  /* 0x080000141d1b7389 */ /* 0x0000640000060015 */
[----:B01----:R-:W-:Y:S05]  /*2cb0*/  ENDCOLLECTIVE ;  /* 0x000000000000791b */ /* 0x003fea0003800000 */
.L_x_182:
[----:B------:R-:W-:Y:S01]  /*2cc0*/  MOV R20, 0x1 ;  /* 0x0000000100147802 */ /* 0x000fe20000000f00 */
[----:B------:R-:W-:-:S04]  /*2cd0*/  IMAD.MOV.U32 R24, RZ, RZ, R27 ;  /* 0x000000ffff187224 */ /* 0x000fc800078e001b */
[----:B------:R-:W-:-:S04]  /*2ce0*/  FADD R24, R25, R24 ;  /* 0x0000001819187221 */ /* 0x000fc80000000000 */
[----:B------:R-:W-:-:S07]  /*2cf0*/  IMAD.MOV.U32 R29, RZ, RZ, R24 ;  /* 0x000000ffff1d7224 */ /* 0x000fce00078e0018 */
[----:B------:R-:W-:Y:S05]  /*2d00*/  WARPSYNC.COLLECTIVE R18, `(.L_x_183) ;  /* 0x0000000012087348 */ /* 0x000fea0003c00000 */
[----:B------:R0:W1:Y:S02]  /*2d10*/  SHFL.DOWN P3, R27, R29, R20, R21 ;  /* 0x080000141d1b7389 */ /* 0x0000640000060015 */
[----:B01----:R-:W-:Y:S05]  /*2d20*/  ENDCOLLECTIVE ;  /* 0x000000000000791b */ /* 0x003fea0003800000 */
.L_x_183:
[----:B------:R-:W-:Y:S05]  /*2d30*/  BRA `(.L_x_184) ;  /* 0xfffffff000387947 */ /* 0x000fea000383ffff */
        .weak           $__internal_2_$__cuda_sm20_rcp_rn_f32_slowpath
        .type           $__internal_2_$__cuda_sm20_rcp_rn_f32_slowpath,@function
        .size           $__internal_2_$__cuda_sm20_rcp_rn_f32_slowpath,(.L_x_191 - $__internal_2_$__cuda_sm20_rcp_rn_f32_slowpath)
$__internal_2_$__cuda_sm20_rcp_rn_f32_slowpath:
        /* <DEDUP_REMOVED lines=15> */
.L_x_185:
        /* <DEDUP_REMOVED lines=33> */
.L_x_187:
[----:B------:R0:W1:Y:S02]  /*3040*/  MUFU.RCP R3, R2 ;  /* 0x0000000200037308 */ /* 0x0000640000001000 */
.L_x_186:
[----:B------:R-:W-:-:S04]  /*3050*/  IMAD.MOV.U32 R5, RZ, RZ, 0x0 ;  /* 0x00000000ff057424 */ /* 0x000fc800078e00ff */
[----:B0123--:R-:W-:Y:S05]  /*3060*/  RET.REL.NODEC R4 `(_ZN8pygpukit3ops2nn26flash_attention_f32_kernelEPKfS3_S3_Pfiiiiifi) ;  /* 0xffffffcc04e47950 */ /* 0x00ffea0003c3ffff */
.L_x_188:
        /* <DEDUP_REMOVED lines=9> */
.L_x_191:


//--------------------- .nv.shared._ZN8pygpukit3ops2nn27flash_attention_bf16_kernelEPK13__nv_bfloat16S4_S4_PS2_iiiiifi --------------------------
	.section	.nv.shared._ZN8pygpukit3ops2nn27flash_attention_bf16_kernelEPK13__nv_bfloat16S4_S4_PS2_iiiiifi,"aw",@nobits
	.sectionflags	@""
	.align	16
.nv.shared._ZN8pygpukit3ops2nn27flash_attention_bf16_kernelEPK13__nv_bfloat16S4_S4_PS2_iiiiifi:
	.zero		1296


//--------------------- .nv.shared.reserved.0     --------------------------
	.section	.nv.shared.reserved.0,"aw",@nobits
	.weak		__nv_reservedSMEM_offset_0_alias
	.size		__nv_reservedSMEM_offset_0_alias, 0, 64
	.other		__nv_reservedSMEM_offset_0_alias,@"STO_CUDA_RESERVED_SHARED STV_DEFAULT"
__nv_reservedSMEM_offset_0_alias:
	.zero		0
	.zero		64


//--------------------- .nv.shared._ZN8pygpukit3ops2nn26flash_attention_f16_kernelEPK6__halfS4_S4_PS2_iiiiifi --------------------------
	.section	.nv.shared._ZN8pygpukit3ops2nn26flash_attention_f16_kernelEPK6__halfS4_S4_PS2_iiiiifi,"aw",@nobits
	.sectionflags	@""
	.align	16
.nv.shared._ZN8pygpukit3ops2nn26flash_attention_f16_kernelEPK6__halfS4_S4_PS2_iiiiifi:
	.zero		1296


//--------------------- .nv.shared._ZN8pygpukit3ops2nn26flash_attention_f32_kernelEPKfS3_S3_Pfiiiiifi --------------------------
	.section	.nv.shared._ZN8pygpukit3ops2nn26flash_attention_f32_kernelEPKfS3_S3_Pfiiiiifi,"aw",@nobits
	.sectionflags	@""
	.align	16
.nv.shared._ZN8pygpukit3ops2nn26flash_attention_f32_kernelEPKfS3_S3_Pfiiiiifi:
	.zero		1296


//--------------------- .nv.constant0._ZN8pygpukit3ops2nn27flash_attention_bf16_kernelEPK13__nv_bfloat16S4_S4_PS2_iiiiifi --------------------------
	.section	.nv.constant0._ZN8pygpukit3ops2nn27flash_attention_bf16_kernelEPK13__nv_bfloat16S4_S4_PS2_iiiiifi,"a",@progbits
	.sectionflags	@""
	.align	4
.nv.constant0._ZN8pygpukit3ops2nn27flash_attention_bf16_kernelEPK13__nv_bfloat16S4_S4_PS2_iiiiifi:
	.zero		956


//--------------------- .nv.constant0._ZN8pygpukit3ops2nn26flash_attention_f16_kernelEPK6__halfS4_S4_PS2_iiiiifi --------------------------
	.section	.nv.constant0._ZN8pygpukit3ops2nn26flash_attention_f16_kernelEPK6__halfS4_S4_PS2_iiiiifi,"a",@progbits
	.sectionflags	@""
	.align	4
.nv.constant0._ZN8pygpukit3ops2nn26flash_attention_f16_kernelEPK6__halfS4_S4_PS2_iiiiifi:
	.zero		956


//--------------------- .nv.constant0._ZN8pygpukit3ops2nn26flash_attention_f32_kernelEPKfS3_S3_Pfiiiiifi --------------------------
	.section	.nv.constant0._ZN8pygpukit3ops2nn26flash_attention_f32_kernelEPKfS3_S3_Pfiiiiifi,"a",@progbits
	.sectionflags	@""
	.align	4
.nv.constant0._ZN8pygpukit3ops2nn26flash_attention_f32_kernelEPKfS3_S3_Pfiiiiifi:
	.zero		956


//--------------------- SYMBOLS --------------------------

	.type		.nv.reservedSmem.offset0,@object
	.size		.nv.reservedSmem.offset0,0x4
	.type		.nv.reservedSmem.cap,@object
	.size		.nv.reservedSmem.cap,0x4
